//
// Generated by NVIDIA NVVM Compiler
//
// Compiler Build ID: CL-36424714
// Cuda compilation tools, release 13.0, V13.0.88
// Based on NVVM 20.0.0
//

.version 9.0
.target sm_100
.address_size 64

	// .globl	_Z14kernelgpuInitqIdEvPT_S1_S1_S1_iiiiii
.func  (.param .align 16 .b8 func_retval0[16]) __internal_trig_reduction_slowpathd
(
	.param .b64 __internal_trig_reduction_slowpathd_param_0
)
;
.global .align 8 .b8 __cudart_i2opi_d[144] = {8, 93, 141, 31, 177, 95, 251, 107, 234, 146, 82, 138, 247, 57, 7, 61, 123, 241, 229, 235, 199, 186, 39, 117, 45, 234, 95, 158, 102, 63, 70, 79, 183, 9, 203, 39, 207, 126, 54, 109, 31, 109, 10, 90, 139, 17, 47, 239, 15, 152, 5, 222, 255, 151, 248, 31, 59, 40, 249, 189, 139, 95, 132, 156, 244, 57, 83, 131, 57, 214, 145, 57, 65, 126, 95, 180, 38, 112, 156, 233, 132, 68, 187, 46, 245, 53, 130, 232, 62, 167, 41, 177, 28, 235, 29, 254, 28, 146, 209, 9, 234, 46, 73, 6, 224, 210, 77, 66, 58, 110, 36, 183, 97, 197, 187, 222, 171, 99, 81, 254, 65, 144, 67, 60, 153, 149, 98, 219, 192, 221, 52, 245, 209, 87, 39, 252, 41, 21, 68, 78, 110, 131, 249, 162};
.global .align 16 .b8 __cudart_sin_cos_coeffs[128] = {70, 210, 176, 44, 241, 229, 90, 190, 146, 227, 172, 105, 227, 29, 199, 62, 161, 98, 219, 25, 160, 1, 42, 191, 24, 8, 17, 17, 17, 17, 129, 63, 84, 85, 85, 85, 85, 85, 197, 191, 0, 0, 0, 0, 0, 0, 0, 0, 0, 0, 0, 0, 0, 0, 0, 0, 100, 129, 253, 32, 131, 255, 168, 189, 40, 133, 239, 193, 167, 238, 33, 62, 217, 230, 6, 142, 79, 126, 146, 190, 233, 188, 221, 25, 160, 1, 250, 62, 71, 93, 193, 22, 108, 193, 86, 191, 81, 85, 85, 85, 85, 85, 165, 63, 0, 0, 0, 0, 0, 0, 224, 191, 0, 0, 0, 0, 0, 0, 240, 63};

.visible .entry _Z14kernelgpuInitqIdEvPT_S1_S1_S1_iiiiii(
	.param .u64 .ptr .align 1 _Z14kernelgpuInitqIdEvPT_S1_S1_S1_iiiiii_param_0,
	.param .u64 .ptr .align 1 _Z14kernelgpuInitqIdEvPT_S1_S1_S1_iiiiii_param_1,
	.param .u64 .ptr .align 1 _Z14kernelgpuInitqIdEvPT_S1_S1_S1_iiiiii_param_2,
	.param .u64 .ptr .align 1 _Z14kernelgpuInitqIdEvPT_S1_S1_S1_iiiiii_param_3,
	.param .u32 _Z14kernelgpuInitqIdEvPT_S1_S1_S1_iiiiii_param_4,
	.param .u32 _Z14kernelgpuInitqIdEvPT_S1_S1_S1_iiiiii_param_5,
	.param .u32 _Z14kernelgpuInitqIdEvPT_S1_S1_S1_iiiiii_param_6,
	.param .u32 _Z14kernelgpuInitqIdEvPT_S1_S1_S1_iiiiii_param_7,
	.param .u32 _Z14kernelgpuInitqIdEvPT_S1_S1_S1_iiiiii_param_8,
	.param .u32 _Z14kernelgpuInitqIdEvPT_S1_S1_S1_iiiiii_param_9
)
{
	.reg .pred 	%p<11>;
	.reg .b32 	%r<39>;
	.reg .b64 	%rd<22>;
	.reg .b64 	%fd<70>;

	ld.param.u64 	%rd4, [_Z14kernelgpuInitqIdEvPT_S1_S1_S1_iiiiii_param_0];
	ld.param.u64 	%rd5, [_Z14kernelgpuInitqIdEvPT_S1_S1_S1_iiiiii_param_1];
	ld.param.u32 	%r16, [_Z14kernelgpuInitqIdEvPT_S1_S1_S1_iiiiii_param_5];
	ld.param.u32 	%r17, [_Z14kernelgpuInitqIdEvPT_S1_S1_S1_iiiiii_param_6];
	ld.param.u32 	%r18, [_Z14kernelgpuInitqIdEvPT_S1_S1_S1_iiiiii_param_7];
	ld.param.u32 	%r19, [_Z14kernelgpuInitqIdEvPT_S1_S1_S1_iiiiii_param_8];
	mov.u32 	%r20, %tid.x;
	mov.u32 	%r21, %ctaid.x;
	mov.u32 	%r1, %ntid.x;
	mad.lo.s32 	%r36, %r21, %r1, %r20;
	setp.ge.s32 	%p1, %r36, %r16;
	@%p1 bra 	$L__BB0_11;
	mul.lo.s32 	%r3, %r19, %r17;
	mul.lo.s32 	%r4, %r19, %r18;
	mov.u32 	%r22, %nctaid.x;
	mul.lo.s32 	%r5, %r1, %r22;
	cvta.to.global.u64 	%rd1, %rd5;
	cvta.to.global.u64 	%rd2, %rd4;
	mul.wide.s32 	%rd3, %r19, 8;
	mov.u64 	%rd11, __cudart_sin_cos_coeffs;
$L__BB0_2:
	div.s32 	%r8, %r36, %r19;
	mul.lo.s32 	%r23, %r8, %r19;
	sub.s32 	%r7, %r36, %r23;
	mad.lo.s32 	%r24, %r3, %r8, %r7;
	mul.wide.s32 	%rd6, %r24, 8;
	add.s64 	%rd7, %rd1, %rd6;
	ld.global.f64 	%fd15, [%rd7];
	add.s64 	%rd8, %rd7, %rd3;
	ld.global.f64 	%fd1, [%rd8];
	mul.f64 	%fd2, %fd15, 0d400921FB54442D18;
	abs.f64 	%fd3, %fd2;
	setp.neu.f64 	%p2, %fd3, 0d7FF0000000000000;
	@%p2 bra 	$L__BB0_4;
	mov.f64 	%fd21, 0d0000000000000000;
	mul.rn.f64 	%fd68, %fd2, %fd21;
	mov.b32 	%r37, 0;
	bra.uni 	$L__BB0_6;
$L__BB0_4:
	mul.f64 	%fd16, %fd2, 0d3FE45F306DC9C883;
	cvt.rni.s32.f64 	%r37, %fd16;
	cvt.rn.f64.s32 	%fd17, %r37;
	fma.rn.f64 	%fd18, %fd17, 0dBFF921FB54442D18, %fd2;
	fma.rn.f64 	%fd19, %fd17, 0dBC91A62633145C00, %fd18;
	fma.rn.f64 	%fd68, %fd17, 0dB97B839A252049C0, %fd19;
	setp.ltu.f64 	%p3, %fd3, 0d41E0000000000000;
	@%p3 bra 	$L__BB0_6;
	{ // callseq 0, 0
	.param .b64 param0;
	st.param.f64 	[param0], %fd2;
	.param .align 16 .b8 retval0[16];
	call.uni (retval0), 
	__internal_trig_reduction_slowpathd, 
	(
	param0
	);
	ld.param.f64 	%fd68, [retval0];
	ld.param.b32 	%r37, [retval0+8];
	} // callseq 0
$L__BB0_6:
	shl.b32 	%r27, %r37, 6;
	cvt.u64.u32 	%rd9, %r27;
	and.b64  	%rd10, %rd9, 64;
	add.s64 	%rd12, %rd11, %rd10;
	mul.rn.f64 	%fd22, %fd68, %fd68;
	and.b32  	%r28, %r37, 1;
	setp.eq.b32 	%p4, %r28, 1;
	selp.f64 	%fd23, 0dBDA8FF8320FD8164, 0d3DE5DB65F9785EBA, %p4;
	ld.global.nc.v2.f64 	{%fd24, %fd25}, [%rd12];
	fma.rn.f64 	%fd26, %fd23, %fd22, %fd24;
	fma.rn.f64 	%fd27, %fd26, %fd22, %fd25;
	ld.global.nc.v2.f64 	{%fd28, %fd29}, [%rd12+16];
	fma.rn.f64 	%fd30, %fd27, %fd22, %fd28;
	fma.rn.f64 	%fd31, %fd30, %fd22, %fd29;
	ld.global.nc.v2.f64 	{%fd32, %fd33}, [%rd12+32];
	fma.rn.f64 	%fd34, %fd31, %fd22, %fd32;
	fma.rn.f64 	%fd35, %fd34, %fd22, %fd33;
	fma.rn.f64 	%fd36, %fd35, %fd68, %fd68;
	fma.rn.f64 	%fd37, %fd35, %fd22, 0d3FF0000000000000;
	selp.f64 	%fd38, %fd37, %fd36, %p4;
	and.b32  	%r29, %r37, 2;
	setp.eq.s32 	%p5, %r29, 0;
	mov.f64 	%fd39, 0d0000000000000000;
	sub.f64 	%fd40, %fd39, %fd38;
	selp.f64 	%fd8, %fd38, %fd40, %p5;
	mul.f64 	%fd9, %fd1, 0d400921FB54442D18;
	abs.f64 	%fd10, %fd9;
	setp.neu.f64 	%p6, %fd10, 0d7FF0000000000000;
	@%p6 bra 	$L__BB0_8;
	mov.f64 	%fd46, 0d0000000000000000;
	mul.rn.f64 	%fd69, %fd9, %fd46;
	mov.b32 	%r38, 0;
	bra.uni 	$L__BB0_10;
$L__BB0_8:
	mul.f64 	%fd41, %fd9, 0d3FE45F306DC9C883;
	cvt.rni.s32.f64 	%r38, %fd41;
	cvt.rn.f64.s32 	%fd42, %r38;
	fma.rn.f64 	%fd43, %fd42, 0dBFF921FB54442D18, %fd9;
	fma.rn.f64 	%fd44, %fd42, 0dBC91A62633145C00, %fd43;
	fma.rn.f64 	%fd69, %fd42, 0dB97B839A252049C0, %fd44;
	setp.ltu.f64 	%p7, %fd10, 0d41E0000000000000;
	@%p7 bra 	$L__BB0_10;
	{ // callseq 1, 0
	.param .b64 param0;
	st.param.f64 	[param0], %fd9;
	.param .align 16 .b8 retval0[16];
	call.uni (retval0), 
	__internal_trig_reduction_slowpathd, 
	(
	param0
	);
	ld.param.f64 	%fd69, [retval0];
	ld.param.b32 	%r38, [retval0+8];
	} // callseq 1
$L__BB0_10:
	shl.b32 	%r32, %r38, 6;
	cvt.u64.u32 	%rd13, %r32;
	and.b64  	%rd14, %rd13, 64;
	add.s64 	%rd16, %rd11, %rd14;
	mul.rn.f64 	%fd47, %fd69, %fd69;
	and.b32  	%r33, %r38, 1;
	setp.eq.b32 	%p8, %r33, 1;
	selp.f64 	%fd48, 0dBDA8FF8320FD8164, 0d3DE5DB65F9785EBA, %p8;
	ld.global.nc.v2.f64 	{%fd49, %fd50}, [%rd16];
	fma.rn.f64 	%fd51, %fd48, %fd47, %fd49;
	fma.rn.f64 	%fd52, %fd51, %fd47, %fd50;
	ld.global.nc.v2.f64 	{%fd53, %fd54}, [%rd16+16];
	fma.rn.f64 	%fd55, %fd52, %fd47, %fd53;
	fma.rn.f64 	%fd56, %fd55, %fd47, %fd54;
	ld.global.nc.v2.f64 	{%fd57, %fd58}, [%rd16+32];
	fma.rn.f64 	%fd59, %fd56, %fd47, %fd57;
	fma.rn.f64 	%fd60, %fd59, %fd47, %fd58;
	fma.rn.f64 	%fd61, %fd60, %fd69, %fd69;
	fma.rn.f64 	%fd62, %fd60, %fd47, 0d3FF0000000000000;
	selp.f64 	%fd63, %fd62, %fd61, %p8;
	and.b32  	%r34, %r38, 2;
	setp.eq.s32 	%p9, %r34, 0;
	mov.f64 	%fd64, 0d0000000000000000;
	sub.f64 	%fd65, %fd64, %fd63;
	selp.f64 	%fd66, %fd63, %fd65, %p9;
	mul.f64 	%fd67, %fd8, %fd66;
	mad.lo.s32 	%r35, %r4, %r8, %r7;
	mul.wide.s32 	%rd17, %r35, 8;
	add.s64 	%rd18, %rd2, %rd17;
	st.global.f64 	[%rd18], %fd67;
	add.s64 	%rd19, %rd18, %rd3;
	mov.b64 	%rd20, 0;
	st.global.u64 	[%rd19], %rd20;
	add.s64 	%rd21, %rd19, %rd3;
	st.global.u64 	[%rd21], %rd20;
	add.s32 	%r36, %r36, %r5;
	setp.lt.s32 	%p10, %r36, %r16;
	@%p10 bra 	$L__BB0_2;
$L__BB0_11:
	ret;

}
	// .globl	_Z14kernelgpuInitqIfEvPT_S1_S1_S1_iiiiii
.visible .entry _Z14kernelgpuInitqIfEvPT_S1_S1_S1_iiiiii(
	.param .u64 .ptr .align 1 _Z14kernelgpuInitqIfEvPT_S1_S1_S1_iiiiii_param_0,
	.param .u64 .ptr .align 1 _Z14kernelgpuInitqIfEvPT_S1_S1_S1_iiiiii_param_1,
	.param .u64 .ptr .align 1 _Z14kernelgpuInitqIfEvPT_S1_S1_S1_iiiiii_param_2,
	.param .u64 .ptr .align 1 _Z14kernelgpuInitqIfEvPT_S1_S1_S1_iiiiii_param_3,
	.param .u32 _Z14kernelgpuInitqIfEvPT_S1_S1_S1_iiiiii_param_4,
	.param .u32 _Z14kernelgpuInitqIfEvPT_S1_S1_S1_iiiiii_param_5,
	.param .u32 _Z14kernelgpuInitqIfEvPT_S1_S1_S1_iiiiii_param_6,
	.param .u32 _Z14kernelgpuInitqIfEvPT_S1_S1_S1_iiiiii_param_7,
	.param .u32 _Z14kernelgpuInitqIfEvPT_S1_S1_S1_iiiiii_param_8,
	.param .u32 _Z14kernelgpuInitqIfEvPT_S1_S1_S1_iiiiii_param_9
)
{
	.reg .pred 	%p<11>;
	.reg .b32 	%r<40>;
	.reg .b32 	%f<4>;
	.reg .b64 	%rd<21>;
	.reg .b64 	%fd<70>;

	ld.param.u64 	%rd4, [_Z14kernelgpuInitqIfEvPT_S1_S1_S1_iiiiii_param_0];
	ld.param.u64 	%rd5, [_Z14kernelgpuInitqIfEvPT_S1_S1_S1_iiiiii_param_1];
	ld.param.u32 	%r16, [_Z14kernelgpuInitqIfEvPT_S1_S1_S1_iiiiii_param_5];
	ld.param.u32 	%r17, [_Z14kernelgpuInitqIfEvPT_S1_S1_S1_iiiiii_param_6];
	ld.param.u32 	%r18, [_Z14kernelgpuInitqIfEvPT_S1_S1_S1_iiiiii_param_7];
	ld.param.u32 	%r19, [_Z14kernelgpuInitqIfEvPT_S1_S1_S1_iiiiii_param_8];
	mov.u32 	%r20, %tid.x;
	mov.u32 	%r21, %ctaid.x;
	mov.u32 	%r1, %ntid.x;
	mad.lo.s32 	%r37, %r21, %r1, %r20;
	setp.ge.s32 	%p1, %r37, %r16;
	@%p1 bra 	$L__BB1_11;
	mul.lo.s32 	%r3, %r19, %r17;
	mul.lo.s32 	%r4, %r19, %r18;
	mov.u32 	%r22, %nctaid.x;
	mul.lo.s32 	%r5, %r1, %r22;
	cvta.to.global.u64 	%rd1, %rd5;
	cvta.to.global.u64 	%rd2, %rd4;
	mul.wide.s32 	%rd3, %r19, 4;
	mov.u64 	%rd11, __cudart_sin_cos_coeffs;
$L__BB1_2:
	div.s32 	%r8, %r37, %r19;
	mul.lo.s32 	%r23, %r8, %r19;
	sub.s32 	%r7, %r37, %r23;
	mad.lo.s32 	%r24, %r3, %r8, %r7;
	mul.wide.s32 	%rd6, %r24, 4;
	add.s64 	%rd7, %rd1, %rd6;
	ld.global.f32 	%f2, [%rd7];
	add.s64 	%rd8, %rd7, %rd3;
	ld.global.f32 	%f1, [%rd8];
	cvt.f64.f32 	%fd14, %f2;
	mul.f64 	%fd1, %fd14, 0d400921FB54442D18;
	abs.f64 	%fd2, %fd1;
	setp.neu.f64 	%p2, %fd2, 0d7FF0000000000000;
	@%p2 bra 	$L__BB1_4;
	mov.f64 	%fd20, 0d0000000000000000;
	mul.rn.f64 	%fd68, %fd1, %fd20;
	mov.b32 	%r38, 0;
	bra.uni 	$L__BB1_6;
$L__BB1_4:
	mul.f64 	%fd15, %fd1, 0d3FE45F306DC9C883;
	cvt.rni.s32.f64 	%r38, %fd15;
	cvt.rn.f64.s32 	%fd16, %r38;
	fma.rn.f64 	%fd17, %fd16, 0dBFF921FB54442D18, %fd1;
	fma.rn.f64 	%fd18, %fd16, 0dBC91A62633145C00, %fd17;
	fma.rn.f64 	%fd68, %fd16, 0dB97B839A252049C0, %fd18;
	setp.ltu.f64 	%p3, %fd2, 0d41E0000000000000;
	@%p3 bra 	$L__BB1_6;
	{ // callseq 2, 0
	.param .b64 param0;
	st.param.f64 	[param0], %fd1;
	.param .align 16 .b8 retval0[16];
	call.uni (retval0), 
	__internal_trig_reduction_slowpathd, 
	(
	param0
	);
	ld.param.f64 	%fd68, [retval0];
	ld.param.b32 	%r38, [retval0+8];
	} // callseq 2
$L__BB1_6:
	shl.b32 	%r27, %r38, 6;
	cvt.u64.u32 	%rd9, %r27;
	and.b64  	%rd10, %rd9, 64;
	add.s64 	%rd12, %rd11, %rd10;
	mul.rn.f64 	%fd21, %fd68, %fd68;
	and.b32  	%r28, %r38, 1;
	setp.eq.b32 	%p4, %r28, 1;
	selp.f64 	%fd22, 0dBDA8FF8320FD8164, 0d3DE5DB65F9785EBA, %p4;
	ld.global.nc.v2.f64 	{%fd23, %fd24}, [%rd12];
	fma.rn.f64 	%fd25, %fd22, %fd21, %fd23;
	fma.rn.f64 	%fd26, %fd25, %fd21, %fd24;
	ld.global.nc.v2.f64 	{%fd27, %fd28}, [%rd12+16];
	fma.rn.f64 	%fd29, %fd26, %fd21, %fd27;
	fma.rn.f64 	%fd30, %fd29, %fd21, %fd28;
	ld.global.nc.v2.f64 	{%fd31, %fd32}, [%rd12+32];
	fma.rn.f64 	%fd33, %fd30, %fd21, %fd31;
	fma.rn.f64 	%fd34, %fd33, %fd21, %fd32;
	fma.rn.f64 	%fd35, %fd34, %fd68, %fd68;
	fma.rn.f64 	%fd36, %fd34, %fd21, 0d3FF0000000000000;
	selp.f64 	%fd37, %fd36, %fd35, %p4;
	and.b32  	%r29, %r38, 2;
	setp.eq.s32 	%p5, %r29, 0;
	mov.f64 	%fd38, 0d0000000000000000;
	sub.f64 	%fd39, %fd38, %fd37;
	selp.f64 	%fd7, %fd37, %fd39, %p5;
	cvt.f64.f32 	%fd40, %f1;
	mul.f64 	%fd8, %fd40, 0d400921FB54442D18;
	abs.f64 	%fd9, %fd8;
	setp.neu.f64 	%p6, %fd9, 0d7FF0000000000000;
	@%p6 bra 	$L__BB1_8;
	mov.f64 	%fd46, 0d0000000000000000;
	mul.rn.f64 	%fd69, %fd8, %fd46;
	mov.b32 	%r39, 0;
	bra.uni 	$L__BB1_10;
$L__BB1_8:
	mul.f64 	%fd41, %fd8, 0d3FE45F306DC9C883;
	cvt.rni.s32.f64 	%r39, %fd41;
	cvt.rn.f64.s32 	%fd42, %r39;
	fma.rn.f64 	%fd43, %fd42, 0dBFF921FB54442D18, %fd8;
	fma.rn.f64 	%fd44, %fd42, 0dBC91A62633145C00, %fd43;
	fma.rn.f64 	%fd69, %fd42, 0dB97B839A252049C0, %fd44;
	setp.ltu.f64 	%p7, %fd9, 0d41E0000000000000;
	@%p7 bra 	$L__BB1_10;
	{ // callseq 3, 0
	.param .b64 param0;
	st.param.f64 	[param0], %fd8;
	.param .align 16 .b8 retval0[16];
	call.uni (retval0), 
	__internal_trig_reduction_slowpathd, 
	(
	param0
	);
	ld.param.f64 	%fd69, [retval0];
	ld.param.b32 	%r39, [retval0+8];
	} // callseq 3
$L__BB1_10:
	shl.b32 	%r32, %r39, 6;
	cvt.u64.u32 	%rd13, %r32;
	and.b64  	%rd14, %rd13, 64;
	add.s64 	%rd16, %rd11, %rd14;
	mul.rn.f64 	%fd47, %fd69, %fd69;
	and.b32  	%r33, %r39, 1;
	setp.eq.b32 	%p8, %r33, 1;
	selp.f64 	%fd48, 0dBDA8FF8320FD8164, 0d3DE5DB65F9785EBA, %p8;
	ld.global.nc.v2.f64 	{%fd49, %fd50}, [%rd16];
	fma.rn.f64 	%fd51, %fd48, %fd47, %fd49;
	fma.rn.f64 	%fd52, %fd51, %fd47, %fd50;
	ld.global.nc.v2.f64 	{%fd53, %fd54}, [%rd16+16];
	fma.rn.f64 	%fd55, %fd52, %fd47, %fd53;
	fma.rn.f64 	%fd56, %fd55, %fd47, %fd54;
	ld.global.nc.v2.f64 	{%fd57, %fd58}, [%rd16+32];
	fma.rn.f64 	%fd59, %fd56, %fd47, %fd57;
	fma.rn.f64 	%fd60, %fd59, %fd47, %fd58;
	fma.rn.f64 	%fd61, %fd60, %fd69, %fd69;
	fma.rn.f64 	%fd62, %fd60, %fd47, 0d3FF0000000000000;
	selp.f64 	%fd63, %fd62, %fd61, %p8;
	and.b32  	%r34, %r39, 2;
	setp.eq.s32 	%p9, %r34, 0;
	mov.f64 	%fd64, 0d0000000000000000;
	sub.f64 	%fd65, %fd64, %fd63;
	selp.f64 	%fd66, %fd63, %fd65, %p9;
	mul.f64 	%fd67, %fd7, %fd66;
	cvt.rn.f32.f64 	%f3, %fd67;
	mad.lo.s32 	%r35, %r4, %r8, %r7;
	mul.wide.s32 	%rd17, %r35, 4;
	add.s64 	%rd18, %rd2, %rd17;
	st.global.f32 	[%rd18], %f3;
	add.s64 	%rd19, %rd18, %rd3;
	mov.b32 	%r36, 0;
	st.global.u32 	[%rd19], %r36;
	add.s64 	%rd20, %rd19, %rd3;
	st.global.u32 	[%rd20], %r36;
	add.s32 	%r37, %r37, %r5;
	setp.lt.s32 	%p10, %r37, %r16;
	@%p10 bra 	$L__BB1_2;
$L__BB1_11:
	ret;

}
.func  (.param .align 16 .b8 func_retval0[16]) __internal_trig_reduction_slowpathd(
	.param .b64 __internal_trig_reduction_slowpathd_param_0
)
{
	.local .align 8 .b8 	__local_depot2[40];
	.reg .b64 	%SP;
	.reg .b64 	%SPL;
	.reg .pred 	%p<10>;
	.reg .b32 	%r<47>;
	.reg .b64 	%rd<74>;
	.reg .b64 	%fd<5>;

	mov.u64 	%SPL, __local_depot2;
	ld.param.f64 	%fd4, [__internal_trig_reduction_slowpathd_param_0];
	add.u64 	%rd1, %SPL, 0;
	{
	.reg .b32 %temp; 
	mov.b64 	{%temp, %r1}, %fd4;
	}
	shr.u32 	%r2, %r1, 20;
	and.b32  	%r3, %r2, 2047;
	setp.eq.s32 	%p1, %r3, 2047;
	mov.b32 	%r46, 0;
	@%p1 bra 	$L__BB2_9;
	add.s32 	%r20, %r3, -1024;
	mov.b64 	%rd20, %fd4;
	shl.b64 	%rd2, %rd20, 11;
	shr.u32 	%r4, %r20, 6;
	sub.s32 	%r45, 15, %r4;
	sub.s32 	%r21, 19, %r4;
	setp.lt.u32 	%p2, %r20, 128;
	selp.b32 	%r6, 18, %r21, %p2;
	setp.ge.s32 	%p3, %r45, %r6;
	mov.b64 	%rd70, 0;
	@%p3 bra 	$L__BB2_4;
	add.s32 	%r23, %r6, %r4;
	neg.s32 	%r43, %r23;
	or.b64  	%rd3, %rd2, -9223372036854775808;
	mov.b64 	%rd70, 0;
	mov.b32 	%r42, 0;
	mov.u64 	%rd25, __cudart_i2opi_d;
	mov.u32 	%r44, %r45;
$L__BB2_3:
	.pragma "nounroll";
	mul.wide.s32 	%rd22, %r42, 8;
	add.s64 	%rd23, %rd1, %rd22;
	mul.wide.s32 	%rd24, %r44, 8;
	add.s64 	%rd26, %rd25, %rd24;
	ld.global.nc.u64 	%rd27, [%rd26];
	{
	.reg .u32 %r0, %r1, %r2, %r3, %alo, %ahi, %blo, %bhi, %clo, %chi;
	mov.b64 	{%alo,%ahi}, %rd27;
	mov.b64 	{%blo,%bhi}, %rd3;
	mov.b64 	{%clo,%chi}, %rd70;
	mad.lo.cc.u32 	%r0, %alo, %blo, %clo;
	madc.hi.cc.u32 	%r1, %alo, %blo, %chi;
	madc.hi.u32 	%r2, %alo, %bhi, 0;
	mad.lo.cc.u32 	%r1, %alo, %bhi, %r1;
	madc.hi.cc.u32 	%r2, %ahi, %blo, %r2;
	madc.hi.u32 	%r3, %ahi, %bhi, 0;
	mad.lo.cc.u32 	%r1, %ahi, %blo, %r1;
	madc.lo.cc.u32 	%r2, %ahi, %bhi, %r2;
	addc.u32 	%r3, %r3, 0;
	mov.b64 	%rd28, {%r0,%r1};
	mov.b64 	%rd70, {%r2,%r3};
	}
	st.local.u64 	[%rd23], %rd28;
	add.s32 	%r44, %r44, 1;
	add.s32 	%r43, %r43, 1;
	add.s32 	%r42, %r42, 1;
	setp.ne.s32 	%p4, %r43, -15;
	mov.u32 	%r45, %r6;
	@%p4 bra 	$L__BB2_3;
$L__BB2_4:
	cvt.s64.s32 	%rd29, %r45;
	cvt.u64.u32 	%rd30, %r4;
	add.s64 	%rd31, %rd30, %rd29;
	shl.b64 	%rd32, %rd31, 3;
	add.s64 	%rd33, %rd1, %rd32;
	st.local.u64 	[%rd33+-120], %rd70;
	and.b32  	%r15, %r2, 63;
	ld.local.u64 	%rd72, [%rd1+16];
	ld.local.u64 	%rd71, [%rd1+24];
	setp.eq.s32 	%p5, %r15, 0;
	@%p5 bra 	$L__BB2_6;
	shl.b64 	%rd34, %rd71, %r15;
	shr.u64 	%rd35, %rd72, 1;
	xor.b32  	%r24, %r15, 63;
	shr.u64 	%rd36, %rd35, %r24;
	or.b64  	%rd71, %rd34, %rd36;
	ld.local.u64 	%rd37, [%rd1+8];
	shl.b64 	%rd38, %rd72, %r15;
	shr.u64 	%rd39, %rd37, 1;
	shr.u64 	%rd40, %rd39, %r24;
	or.b64  	%rd72, %rd38, %rd40;
$L__BB2_6:
	and.b32  	%r25, %r1, -2147483648;
	shr.u64 	%rd41, %rd71, 62;
	cvt.u32.u64 	%r26, %rd41;
	mov.b64 	{%r27, %r28}, %rd71;
	mov.b64 	{%r29, %r30}, %rd72;
	shf.l.wrap.b32 	%r31, %r30, %r27, 2;
	shf.l.wrap.b32 	%r32, %r27, %r28, 2;
	mov.b64 	%rd42, {%r31, %r32};
	shl.b64 	%rd43, %rd72, 2;
	shr.u64 	%rd44, %rd42, 63;
	cvt.u32.u64 	%r33, %rd44;
	add.s32 	%r34, %r33, %r26;
	setp.eq.s32 	%p6, %r25, 0;
	neg.s32 	%r35, %r34;
	selp.b32 	%r46, %r34, %r35, %p6;
	setp.gt.s64 	%p7, %rd42, -1;
	mov.b64 	%rd45, 0;
	{
	.reg .u32 %r0, %r1, %r2, %r3, %a0, %a1, %a2, %a3, %b0, %b1, %b2, %b3;
	mov.b64 	{%a0,%a1}, %rd45;
	mov.b64 	{%a2,%a3}, %rd45;
	mov.b64 	{%b0,%b1}, %rd43;
	mov.b64 	{%b2,%b3}, %rd42;
	sub.cc.u32 	%r0, %a0, %b0;
	subc.cc.u32 	%r1, %a1, %b1;
	subc.cc.u32 	%r2, %a2, %b2;
	subc.u32 	%r3, %a3, %b3;
	mov.b64 	%rd46, {%r0,%r1};
	mov.b64 	%rd47, {%r2,%r3};
	}
	xor.b32  	%r36, %r25, -2147483648;
	selp.b64 	%rd73, %rd42, %rd47, %p7;
	selp.b64 	%rd14, %rd43, %rd46, %p7;
	selp.b32 	%r17, %r25, %r36, %p7;
	clz.b64 	%r37, %rd73;
	cvt.u64.u32 	%rd15, %r37;
	setp.eq.s32 	%p8, %r37, 0;
	@%p8 bra 	$L__BB2_8;
	cvt.u32.u64 	%r38, %rd15;
	and.b32  	%r39, %r38, 63;
	shl.b64 	%rd48, %rd73, %r39;
	shr.u64 	%rd49, %rd14, 1;
	not.b32 	%r40, %r38;
	and.b32  	%r41, %r40, 63;
	shr.u64 	%rd50, %rd49, %r41;
	or.b64  	%rd73, %rd48, %rd50;
$L__BB2_8:
	mov.b64 	%rd51, -3958705157555305931;
	{
	.reg .u32 %r0, %r1, %r2, %r3, %alo, %ahi, %blo, %bhi;
	mov.b64 	{%alo,%ahi}, %rd73;
	mov.b64 	{%blo,%bhi}, %rd51;
	mul.lo.u32 	%r0, %alo, %blo;
	mul.hi.u32 	%r1, %alo, %blo;
	mad.lo.cc.u32 	%r1, %alo, %bhi, %r1;
	madc.hi.u32 	%r2, %alo, %bhi, 0;
	mad.lo.cc.u32 	%r1, %ahi, %blo, %r1;
	madc.hi.cc.u32 	%r2, %ahi, %blo, %r2;
	madc.hi.u32 	%r3, %ahi, %bhi, 0;
	mad.lo.cc.u32 	%r2, %ahi, %bhi, %r2;
	addc.u32 	%r3, %r3, 0;
	mov.b64 	%rd52, {%r0,%r1};
	mov.b64 	%rd53, {%r2,%r3};
	}
	setp.gt.s64 	%p9, %rd53, 0;
	{
	.reg .u32 %r0, %r1, %r2, %r3, %a0, %a1, %a2, %a3, %b0, %b1, %b2, %b3;
	mov.b64 	{%a0,%a1}, %rd52;
	mov.b64 	{%a2,%a3}, %rd53;
	mov.b64 	{%b0,%b1}, %rd52;
	mov.b64 	{%b2,%b3}, %rd53;
	add.cc.u32 	%r0, %a0, %b0;
	addc.cc.u32 	%r1, %a1, %b1;
	addc.cc.u32 	%r2, %a2, %b2;
	addc.u32 	%r3, %a3, %b3;
	mov.b64 	%rd54, {%r0,%r1};
	mov.b64 	%rd55, {%r2,%r3};
	}
	selp.b64 	%rd56, %rd55, %rd53, %p9;
	selp.s64 	%rd57, -1, 0, %p9;
	sub.s64 	%rd58, %rd57, %rd15;
	cvt.u64.u32 	%rd59, %r17;
	shl.b64 	%rd60, %rd59, 32;
	add.s64 	%rd61, %rd56, 1;
	shr.u64 	%rd62, %rd61, 10;
	add.s64 	%rd63, %rd62, 1;
	shr.u64 	%rd64, %rd63, 1;
	shl.b64 	%rd65, %rd58, 52;
	add.s64 	%rd66, %rd65, %rd64;
	add.s64 	%rd67, %rd66, 4602678819172646912;
	or.b64  	%rd68, %rd67, %rd60;
	mov.b64 	%fd4, %rd68;
$L__BB2_9:
	st.param.f64 	[func_retval0], %fd4;
	st.param.b32 	[func_retval0+8], %r46;
	ret;

}


// ===== COMPILED SASS (sm_100) =====

	.target	sm_100

	.elftype	@"ET_EXEC"


//--------------------- .note.nv.tkinfo           --------------------------
	.section	.note.nv.tkinfo,"",@"SHT_NOTE"
	.sectionflags	@"SHF_NOTE_NV_TKINFO"
	.tkinfo
        /*0018*/ 	.word	0x00000002
        /*0030*/ 	.string	""
        /*0030*/ 	.string	"ptxas"
        /*0030*/ 	.string	"Cuda compilation tools, release 13.0, V13.0.88"
        /*0030*/ 	.string	"Build cuda_13.0.r13.0/compiler.36424714_0"
        /*0030*/ 	.string	"-arch sm_100 -m 64 "



//--------------------- .note.nv.cuinfo           --------------------------
	.section	.note.nv.cuinfo,"",@"SHT_NOTE"
	.sectionflags	@"SHF_NOTE_NV_CUINFO"
        /*0018*/ 	.short	0x0002
        /*001a*/ 	.short	0x0064
        /*001c*/ 	.short	0x0082
	.zero		2


//--------------------- .nv.info                  --------------------------
	.section	.nv.info,"",@"SHT_CUDA_INFO"
	.align	4


	//----- nvinfo : EIATTR_REGCOUNT
	.align		4
        /*0000*/ 	.byte	0x04, 0x2f
        /*0002*/ 	.short	(.L_3 - .L_2)
	.align		4
.L_2:
        /*0004*/ 	.word	index@(_Z14kernelgpuInitqIdEvPT_S1_S1_S1_iiiiii)
        /*0008*/ 	.word	0x00000020


	//----- nvinfo : EIATTR_FRAME_SIZE
	.align		4
.L_3:
        /*000c*/ 	.byte	0x04, 0x11
        /*000e*/ 	.short	(.L_5 - .L_4)
	.align		4
.L_4:
        /*0010*/ 	.word	index@($_Z14kernelgpuInitqIdEvPT_S1_S1_S1_iiiiii$__internal_trig_reduction_slowpathd)
        /*0014*/ 	.word	0x00000028


	//----- nvinfo : EIATTR_FRAME_SIZE
	.align		4
.L_5:
        /*0018*/ 	.byte	0x04, 0x11
        /*001a*/ 	.short	(.L_7 - .L_6)
	.align		4
.L_6:
        /*001c*/ 	.word	index@(_Z14kernelgpuInitqIdEvPT_S1_S1_S1_iiiiii)
        /*0020*/ 	.word	0x00000028


	//----- nvinfo : EIATTR_REGCOUNT
	.align		4
.L_7:
        /*0024*/ 	.byte	0x04, 0x2f
        /*0026*/ 	.short	(.L_9 - .L_8)
	.align		4
.L_8:
        /*0028*/ 	.word	index@(_Z14kernelgpuInitqIfEvPT_S1_S1_S1_iiiiii)
        /*002c*/ 	.word	0x00000020


	//----- nvinfo : EIATTR_FRAME_SIZE
	.align		4
.L_9:
        /*0030*/ 	.byte	0x04, 0x11
        /*0032*/ 	.short	(.L_11 - .L_10)
	.align		4
.L_10:
        /*0034*/ 	.word	index@($_Z14kernelgpuInitqIfEvPT_S1_S1_S1_iiiiii$__internal_trig_reduction_slowpathd)
        /*0038*/ 	.word	0x00000028


	//----- nvinfo : EIATTR_FRAME_SIZE
	.align		4
.L_11:
        /*003c*/ 	.byte	0x04, 0x11
        /*003e*/ 	.short	(.L_13 - .L_12)
	.align		4
.L_12:
        /*0040*/ 	.word	index@(_Z14kernelgpuInitqIfEvPT_S1_S1_S1_iiiiii)
        /*0044*/ 	.word	0x00000028


	//----- nvinfo : EIATTR_MIN_STACK_SIZE
	.align		4
.L_13:
        /*0048*/ 	.byte	0x04, 0x12
        /*004a*/ 	.short	(.L_15 - .L_14)
	.align		4
.L_14:
        /*004c*/ 	.word	index@(_Z14kernelgpuInitqIfEvPT_S1_S1_S1_iiiiii)
        /*0050*/ 	.word	0x00000028


	//----- nvinfo : EIATTR_MIN_STACK_SIZE
	.align		4
.L_15:
        /*0054*/ 	.byte	0x04, 0x12
        /*0056*/ 	.short	(.L_17 - .L_16)
	.align		4
.L_16:
        /*0058*/ 	.word	index@(_Z14kernelgpuInitqIdEvPT_S1_S1_S1_iiiiii)
        /*005c*/ 	.word	0x00000028
.L_17:


//--------------------- .nv.compat                --------------------------
	.section	.nv.compat,"",@"SHT_CUDA_COMPAT_INFO"
	.align	4
        /*0000*/ 	.byte	0x02, 0x09, 0x00, 0x00, 0x02, 0x02, 0x01, 0x00, 0x02, 0x05, 0x05, 0x00, 0x03, 0x07, 0x01, 0x01
        /*0010*/ 	.byte	0x02, 0x03, 0x00, 0x00, 0x02, 0x06, 0x01, 0x00, 0x04, 0x0b, 0x08, 0x00, 0x01, 0x00, 0x00, 0x00
        /*0020*/ 	.byte	0x00, 0x00, 0x00, 0x00


//--------------------- .nv.info._Z14kernelgpuInitqIfEvPT_S1_S1_S1_iiiiii --------------------------
	.section	.nv.info._Z14kernelgpuInitqIfEvPT_S1_S1_S1_iiiiii,"",@"SHT_CUDA_INFO"
	.sectionflags	@""
	.align	4


	//----- nvinfo : EIATTR_CUDA_API_VERSION
	.align		4
        /*0000*/ 	.byte	0x04, 0x37
        /*0002*/ 	.short	(.L_19 - .L_18)
.L_18:
        /*0004*/ 	.word	0x00000082


	//----- nvinfo : EIATTR_KPARAM_INFO
	.align		4
.L_19:
        /*0008*/ 	.byte	0x04, 0x17
        /*000a*/ 	.short	(.L_21 - .L_20)
.L_20:
        /*000c*/ 	.word	0x00000000
        /*0010*/ 	.short	0x0009
        /*0012*/ 	.short	0x0034
        /*0014*/ 	.byte	0x00, 0xf0, 0x11, 0x00


	//----- nvinfo : EIATTR_KPARAM_INFO
	.align		4
.L_21:
        /*0018*/ 	.byte	0x04, 0x17
        /*001a*/ 	.short	(.L_23 - .L_22)
.L_22:
        /*001c*/ 	.word	0x00000000
        /*0020*/ 	.short	0x0008
        /*0022*/ 	.short	0x0030
        /*0024*/ 	.byte	0x00, 0xf0, 0x11, 0x00


	//----- nvinfo : EIATTR_KPARAM_INFO
	.align		4
.L_23:
        /*0028*/ 	.byte	0x04, 0x17
        /*002a*/ 	.short	(.L_25 - .L_24)
.L_24:
        /*002c*/ 	.word	0x00000000
        /*0030*/ 	.short	0x0007
        /*0032*/ 	.short	0x002c
        /*0034*/ 	.byte	0x00, 0xf0, 0x11, 0x00


	//----- nvinfo : EIATTR_KPARAM_INFO
	.align		4
.L_25:
        /*0038*/ 	.byte	0x04, 0x17
        /*003a*/ 	.short	(.L_27 - .L_26)
.L_26:
        /*003c*/ 	.word	0x00000000
        /*0040*/ 	.short	0x0006
        /*0042*/ 	.short	0x0028
        /*0044*/ 	.byte	0x00, 0xf0, 0x11, 0x00


	//----- nvinfo : EIATTR_KPARAM_INFO
	.align		4
.L_27:
        /*0048*/ 	.byte	0x04, 0x17
        /*004a*/ 	.short	(.L_29 - .L_28)
.L_28:
        /*004c*/ 	.word	0x00000000
        /*0050*/ 	.short	0x0005
        /*0052*/ 	.short	0x0024
        /*0054*/ 	.byte	0x00, 0xf0, 0x11, 0x00


	//----- nvinfo : EIATTR_KPARAM_INFO
	.align		4
.L_29:
        /*0058*/ 	.byte	0x04, 0x17
        /*005a*/ 	.short	(.L_31 - .L_30)
.L_30:
        /*005c*/ 	.word	0x00000000
        /*0060*/ 	.short	0x0004
        /*0062*/ 	.short	0x0020
        /*0064*/ 	.byte	0x00, 0xf0, 0x11, 0x00


	//----- nvinfo : EIATTR_KPARAM_INFO
	.align		4
.L_31:
        /*0068*/ 	.byte	0x04, 0x17
        /*006a*/ 	.short	(.L_33 - .L_32)
.L_32:
        /*006c*/ 	.word	0x00000000
        /*0070*/ 	.short	0x0003
        /*0072*/ 	.short	0x0018
        /*0074*/ 	.byte	0x00, 0xf5, 0x21, 0x00


	//----- nvinfo : EIATTR_KPARAM_INFO
	.align		4
.L_33:
        /*0078*/ 	.byte	0x04, 0x17
        /*007a*/ 	.short	(.L_35 - .L_34)
.L_34:
        /*007c*/ 	.word	0x00000000
        /*0080*/ 	.short	0x0002
        /*0082*/ 	.short	0x0010
        /*0084*/ 	.byte	0x00, 0xf5, 0x21, 0x00


	//----- nvinfo : EIATTR_KPARAM_INFO
	.align		4
.L_35:
        /*0088*/ 	.byte	0x04, 0x17
        /*008a*/ 	.short	(.L_37 - .L_36)
.L_36:
        /*008c*/ 	.word	0x00000000
        /*0090*/ 	.short	0x0001
        /*0092*/ 	.short	0x0008
        /*0094*/ 	.byte	0x00, 0xf5, 0x21, 0x00


	//----- nvinfo : EIATTR_KPARAM_INFO
	.align		4
.L_37:
        /*0098*/ 	.byte	0x04, 0x17
        /*009a*/ 	.short	(.L_39 - .L_38)
.L_38:
        /*009c*/ 	.word	0x00000000
        /*00a0*/ 	.short	0x0000
        /*00a2*/ 	.short	0x0000
        /*00a4*/ 	.byte	0x00, 0xf5, 0x21, 0x00


	//----- nvinfo : EIATTR_SPARSE_MMA_MASK
	.align		4
.L_39:
        /*00a8*/ 	.byte	0x03, 0x50
        /*00aa*/ 	.short	0x0000


	//----- nvinfo : EIATTR_MAXREG_COUNT
	.align		4
        /*00ac*/ 	.byte	0x03, 0x1b
        /*00ae*/ 	.short	0x00ff


	//----- nvinfo : EIATTR_MERCURY_ISA_VERSION
	.align		4
        /*00b0*/ 	.byte	0x03, 0x5f
        /*00b2*/ 	.short	0x0101


	//----- nvinfo : EIATTR_VRC_CTA_INIT_COUNT
	.align		4
        /*00b4*/ 	.byte	0x02, 0x4a
	.zero		1
	.zero		1


	//----- nvinfo : EIATTR_EXIT_INSTR_OFFSETS
	.align		4
        /*00b8*/ 	.byte	0x04, 0x1c
        /*00ba*/ 	.short	(.L_41 - .L_40)


	//   ....[0]....
.L_40:
        /*00bc*/ 	.word	0x00000080


	//   ....[1]....
        /*00c0*/ 	.word	0x00000b60


	//----- nvinfo : EIATTR_CRS_STACK_SIZE
	.align		4
.L_41:
        /*00c4*/ 	.byte	0x04, 0x1e
        /*00c6*/ 	.short	(.L_43 - .L_42)
.L_42:
        /*00c8*/ 	.word	0x00000000


	//----- nvinfo : EIATTR_CBANK_PARAM_SIZE
	.align		4
.L_43:
        /*00cc*/ 	.byte	0x03, 0x19
        /*00ce*/ 	.short	0x0038


	//----- nvinfo : EIATTR_PARAM_CBANK
	.align		4
        /*00d0*/ 	.byte	0x04, 0x0a
        /*00d2*/ 	.short	(.L_45 - .L_44)
	.align		4
.L_44:
        /*00d4*/ 	.word	index@(.nv.constant0._Z14kernelgpuInitqIfEvPT_S1_S1_S1_iiiiii)
        /*00d8*/ 	.short	0x0380
        /*00da*/ 	.short	0x0038


	//----- nvinfo : EIATTR_SW_WAR
	.align		4
.L_45:
        /*00dc*/ 	.byte	0x04, 0x36
        /*00de*/ 	.short	(.L_47 - .L_46)
.L_46:
        /*00e0*/ 	.word	0x00000008
.L_47:


//--------------------- .nv.info._Z14kernelgpuInitqIdEvPT_S1_S1_S1_iiiiii --------------------------
	.section	.nv.info._Z14kernelgpuInitqIdEvPT_S1_S1_S1_iiiiii,"",@"SHT_CUDA_INFO"
	.sectionflags	@""
	.align	4


	//----- nvinfo : EIATTR_CUDA_API_VERSION
	.align		4
        /*0000*/ 	.byte	0x04, 0x37
        /*0002*/ 	.short	(.L_49 - .L_48)
.L_48:
        /*0004*/ 	.word	0x00000082


	//----- nvinfo : EIATTR_KPARAM_INFO
	.align		4
.L_49:
        /*0008*/ 	.byte	0x04, 0x17
        /*000a*/ 	.short	(.L_51 - .L_50)
.L_50:
        /*000c*/ 	.word	0x00000000
        /*0010*/ 	.short	0x0009
        /*0012*/ 	.short	0x0034
        /*0014*/ 	.byte	0x00, 0xf0, 0x11, 0x00


	//----- nvinfo : EIATTR_KPARAM_INFO
	.align		4
.L_51:
        /*0018*/ 	.byte	0x04, 0x17
        /*001a*/ 	.short	(.L_53 - .L_52)
.L_52:
        /*001c*/ 	.word	0x00000000
        /*0020*/ 	.short	0x0008
        /*0022*/ 	.short	0x0030
        /*0024*/ 	.byte	0x00, 0xf0, 0x11, 0x00


	//----- nvinfo : EIATTR_KPARAM_INFO
	.align		4
.L_53:
        /*0028*/ 	.byte	0x04, 0x17
        /*002a*/ 	.short	(.L_55 - .L_54)
.L_54:
        /*002c*/ 	.word	0x00000000
        /*0030*/ 	.short	0x0007
        /*0032*/ 	.short	0x002c
        /*0034*/ 	.byte	0x00, 0xf0, 0x11, 0x00


	//----- nvinfo : EIATTR_KPARAM_INFO
	.align		4
.L_55:
        /*0038*/ 	.byte	0x04, 0x17
        /*003a*/ 	.short	(.L_57 - .L_56)
.L_56:
        /*003c*/ 	.word	0x00000000
        /*0040*/ 	.short	0x0006
        /*0042*/ 	.short	0x0028
        /*0044*/ 	.byte	0x00, 0xf0, 0x11, 0x00


	//----- nvinfo : EIATTR_KPARAM_INFO
	.align		4
.L_57:
        /*0048*/ 	.byte	0x04, 0x17
        /*004a*/ 	.short	(.L_59 - .L_58)
.L_58:
        /*004c*/ 	.word	0x00000000
        /*0050*/ 	.short	0x0005
        /*0052*/ 	.short	0x0024
        /*0054*/ 	.byte	0x00, 0xf0, 0x11, 0x00


	//----- nvinfo : EIATTR_KPARAM_INFO
	.align		4
.L_59:
        /*0058*/ 	.byte	0x04, 0x17
        /*005a*/ 	.short	(.L_61 - .L_60)
.L_60:
        /*005c*/ 	.word	0x00000000
        /*0060*/ 	.short	0x0004
        /*0062*/ 	.short	0x0020
        /*0064*/ 	.byte	0x00, 0xf0, 0x11, 0x00


	//----- nvinfo : EIATTR_KPARAM_INFO
	.align		4
.L_61:
        /*0068*/ 	.byte	0x04, 0x17
        /*006a*/ 	.short	(.L_63 - .L_62)
.L_62:
        /*006c*/ 	.word	0x00000000
        /*0070*/ 	.short	0x0003
        /*0072*/ 	.short	0x0018
        /*0074*/ 	.byte	0x00, 0xf5, 0x21, 0x00


	//----- nvinfo : EIATTR_KPARAM_INFO
	.align		4
.L_63:
        /*0078*/ 	.byte	0x04, 0x17
        /*007a*/ 	.short	(.L_65 - .L_64)
.L_64:
        /*007c*/ 	.word	0x00000000
        /*0080*/ 	.short	0x0002
        /*0082*/ 	.short	0x0010
        /*0084*/ 	.byte	0x00, 0xf5, 0x21, 0x00


	//----- nvinfo : EIATTR_KPARAM_INFO
	.align		4
.L_65:
        /*0088*/ 	.byte	0x04, 0x17
        /*008a*/ 	.short	(.L_67 - .L_66)
.L_66:
        /*008c*/ 	.word	0x00000000
        /*0090*/ 	.short	0x0001
        /*0092*/ 	.short	0x0008
        /*0094*/ 	.byte	0x00, 0xf5, 0x21, 0x00


	//----- nvinfo : EIATTR_KPARAM_INFO
	.align		4
.L_67:
        /*0098*/ 	.byte	0x04, 0x17
        /*009a*/ 	.short	(.L_69 - .L_68)
.L_68:
        /*009c*/ 	.word	0x00000000
        /*00a0*/ 	.short	0x0000
        /*00a2*/ 	.short	0x0000
        /*00a4*/ 	.byte	0x00, 0xf5, 0x21, 0x00


	//----- nvinfo : EIATTR_SPARSE_MMA_MASK
	.align		4
.L_69:
        /*00a8*/ 	.byte	0x03, 0x50
        /*00aa*/ 	.short	0x0000


	//----- nvinfo : EIATTR_MAXREG_COUNT
	.align		4
        /*00ac*/ 	.byte	0x03, 0x1b
        /*00ae*/ 	.short	0x00ff


	//----- nvinfo : EIATTR_MERCURY_ISA_VERSION
	.align		4
        /*00b0*/ 	.byte	0x03, 0x5f
        /*00b2*/ 	.short	0x0101


	//----- nvinfo : EIATTR_VRC_CTA_INIT_COUNT
	.align		4
        /*00b4*/ 	.byte	0x02, 0x4a
	.zero		1
	.zero		1


	//----- nvinfo : EIATTR_EXIT_INSTR_OFFSETS
	.align		4
        /*00b8*/ 	.byte	0x04, 0x1c
        /*00ba*/ 	.short	(.L_71 - .L_70)


	//   ....[0]....
.L_70:
        /*00bc*/ 	.word	0x00000080


	//   ....[1]....
        /*00c0*/ 	.word	0x00000af0


	//----- nvinfo : EIATTR_CRS_STACK_SIZE
	.align		4
.L_71:
        /*00c4*/ 	.byte	0x04, 0x1e
        /*00c6*/ 	.short	(.L_73 - .L_72)
.L_72:
        /*00c8*/ 	.word	0x00000000


	//----- nvinfo : EIATTR_CBANK_PARAM_SIZE
	.align		4
.L_73:
        /*00cc*/ 	.byte	0x03, 0x19
        /*00ce*/ 	.short	0x0038


	//----- nvinfo : EIATTR_PARAM_CBANK
	.align		4
        /*00d0*/ 	.byte	0x04, 0x0a
        /*00d2*/ 	.short	(.L_75 - .L_74)
	.align		4
.L_74:
        /*00d4*/ 	.word	index@(.nv.constant0._Z14kernelgpuInitqIdEvPT_S1_S1_S1_iiiiii)
        /*00d8*/ 	.short	0x0380
        /*00da*/ 	.short	0x0038


	//----- nvinfo : EIATTR_SW_WAR
	.align		4
.L_75:
        /*00dc*/ 	.byte	0x04, 0x36
        /*00de*/ 	.short	(.L_77 - .L_76)
.L_76:
        /*00e0*/ 	.word	0x00000008
.L_77:


//--------------------- .nv.callgraph             --------------------------
	.section	.nv.callgraph,"",@"SHT_CUDA_CALLGRAPH"
	.align	4
	.sectionentsize	8
	.align		4
        /*0000*/ 	.word	0x00000000
	.align		4
        /*0004*/ 	.word	0xffffffff
	.align		4
        /*0008*/ 	.word	0x00000000
	.align		4
        /*000c*/ 	.word	0xfffffffe
	.align		4
        /*0010*/ 	.word	0x00000000
	.align		4
        /*0014*/ 	.word	0xfffffffd
	.align		4
        /*0018*/ 	.word	0x00000000
	.align		4
        /*001c*/ 	.word	0xfffffffc


//--------------------- .nv.constant4             --------------------------
	.section	.nv.constant4,"a",@progbits
	.align	8
	.align		8
.nv.constant4:
        /*0000*/ 	.dword	__cudart_i2opi_d
	.align		8
        /*0008*/ 	.dword	__cudart_sin_cos_coeffs


//--------------------- .text._Z14kernelgpuInitqIfEvPT_S1_S1_S1_iiiiii --------------------------
	.section	.text._Z14kernelgpuInitqIfEvPT_S1_S1_S1_iiiiii,"ax",@progbits
	.align	128
        .global         _Z14kernelgpuInitqIfEvPT_S1_S1_S1_iiiiii
        .type           _Z14kernelgpuInitqIfEvPT_S1_S1_S1_iiiiii,@function
        .size           _Z14kernelgpuInitqIfEvPT_S1_S1_S1_iiiiii,(.L_x_26 - _Z14kernelgpuInitqIfEvPT_S1_S1_S1_iiiiii)
        .other          _Z14kernelgpuInitqIfEvPT_S1_S1_S1_iiiiii,@"STO_CUDA_ENTRY STV_DEFAULT"
_Z14kernelgpuInitqIfEvPT_S1_S1_S1_iiiiii:
.text._Z14kernelgpuInitqIfEvPT_S1_S1_S1_iiiiii:
[----:B------:R-:W0:Y:S01]  /*0000*/  LDC R1, c[0x0][0x37c] ;  /* 0x0000df00ff017b82 */ /* 0x000e220000000800 */
[----:B------:R-:W1:Y:S07]  /*0010*/  S2R R3, SR_TID.X ;  /* 0x0000000000037919 */ /* 0x000e6e0000002100 */
[----:B------:R-:W1:Y:S01]  /*0020*/  S2UR UR4, SR_CTAID.X ;  /* 0x00000000000479c3 */ /* 0x000e620000002500 */
[----:B------:R-:W2:Y:S01]  /*0030*/  LDCU UR5, c[0x0][0x3a4] ;  /* 0x00007480ff0577ac */ /* 0x000ea20008000800 */
[----:B0-----:R-:W-:-:S06]  /*0040*/  VIADD R1, R1, 0xffffffd8 ;  /* 0xffffffd801017836 */ /* 0x001fcc0000000000 */
[----:B------:R-:W1:Y:S02]  /*0050*/  LDC R2, c[0x0][0x360] ;  /* 0x0000d800ff027b82 */ /* 0x000e640000000800 */
[----:B-1----:R-:W-:-:S05]  /*0060*/  IMAD R3, R2, UR4, R3 ;  /* 0x0000000402037c24 */ /* 0x002fca000f8e0203 */
[----:B--2---:R-:W-:-:S13]  /*0070*/  ISETP.GE.AND P0, PT, R3, UR5, PT ;  /* 0x0000000503007c0c */ /* 0x004fda000bf06270 */
[----:B------:R-:W-:Y:S05]  /*0080*/  @P0 EXIT ;  /* 0x000000000000094d */ /* 0x000fea0003800000 */
[----:B------:R-:W0:Y:S01]  /*0090*/  LDC R0, c[0x0][0x3b0] ;  /* 0x0000ec00ff007b82 */ /* 0x000e220000000800 */
[----:B------:R-:W1:Y:S01]  /*00a0*/  LDCU UR8, c[0x0][0x370] ;  /* 0x00006e00ff0877ac */ /* 0x000e620008000800 */
[----:B------:R-:W2:Y:S06]  /*00b0*/  LDCU UR5, c[0x0][0x3b0] ;  /* 0x00007600ff0577ac */ /* 0x000eac0008000800 */
[----:B------:R-:W3:Y:S01]  /*00c0*/  LDC.64 R20, c[0x0][0x388] ;  /* 0x0000e200ff147b82 */ /* 0x000ee20000000a00 */
[----:B------:R-:W2:Y:S01]  /*00d0*/  LDCU.64 UR6, c[0x0][0x3a8] ;  /* 0x00007500ff0677ac */ /* 0x000ea20008000a00 */
[----:B------:R-:W4:Y:S06]  /*00e0*/  LDCU.64 UR10, c[0x0][0x358] ;  /* 0x00006b00ff0a77ac */ /* 0x000f2c0008000a00 */
[----:B------:R-:W0:Y:S01]  /*00f0*/  LDC.64 R18, c[0x0][0x380] ;  /* 0x0000e000ff127b82 */ /* 0x000e220000000a00 */
[----:B------:R-:W0:Y:S01]  /*0100*/  LDCU UR9, c[0x0][0x3a4] ;  /* 0x00007480ff0977ac */ /* 0x000e220008000800 */
[----:B-1----:R-:W-:Y:S01]  /*0110*/  IMAD R2, R2, UR8, RZ ;  /* 0x0000000802027c24 */ /* 0x002fe2000f8e02ff */
[----:B------:R-:W1:Y:S01]  /*0120*/  LDCU.64 UR12, c[0x4][0x8] ;  /* 0x01000100ff0c77ac */ /* 0x000e620008000a00 */
[----:B--2---:R-:W-:-:S02]  /*0130*/  UIMAD UR4, UR5, UR6, URZ ;  /* 0x00000006050472a4 */ /* 0x004fc4000f8e02ff */
[----:B----4-:R-:W-:-:S12]  /*0140*/  UIMAD UR5, UR5, UR7, URZ ;  /* 0x00000007050572a4 */ /* 0x010fd8000f8e02ff */
.L_x_4:
[----:B0-2---:R-:W-:Y:S02]  /*0150*/  IABS R8, R0 ;  /* 0x0000000000087213 */ /* 0x005fe40000000000 */
[----:B------:R-:W-:Y:S02]  /*0160*/  IABS R9, R3 ;  /* 0x0000000300097213 */ /* 0x000fe40000000000 */
[----:B------:R-:W0:Y:S08]  /*0170*/  I2F.RP R6, R8 ;  /* 0x0000000800067306 */ /* 0x000e300000209400 */
[----:B0-----:R-:W0:Y:S02]  /*0180*/  MUFU.RCP R6, R6 ;  /* 0x0000000600067308 */ /* 0x001e240000001000 */
[----:B0-----:R-:W-:-:S06]  /*0190*/  VIADD R4, R6, 0xffffffe ;  /* 0x0ffffffe06047836 */ /* 0x001fcc0000000000 */
[----:B------:R0:W2:Y:S02]  /*01a0*/  F2I.FTZ.U32.TRUNC.NTZ R5, R4 ;  /* 0x0000000400057305 */ /* 0x0000a4000021f000 */
[----:B0-----:R-:W-:Y:S02]  /*01b0*/  IMAD.MOV.U32 R4, RZ, RZ, RZ ;  /* 0x000000ffff047224 */ /* 0x001fe400078e00ff */
[----:B--2---:R-:W-:-:S04]  /*01c0*/  IMAD.MOV R7, RZ, RZ, -R5 ;  /* 0x000000ffff077224 */ /* 0x004fc800078e0a05 */
[----:B------:R-:W-:-:S04]  /*01d0*/  IMAD R7, R7, R8, RZ ;  /* 0x0000000807077224 */ /* 0x000fc800078e02ff */
[----:B------:R-:W-:Y:S01]  /*01e0*/  IMAD.HI.U32 R5, R5, R7, R4 ;  /* 0x0000000705057227 */ /* 0x000fe200078e0004 */
[----:B------:R-:W-:-:S03]  /*01f0*/  LOP3.LUT R4, R3, R0, RZ, 0x3c, !PT ;  /* 0x0000000003047212 */ /* 0x000fc600078e3cff */
[----:B------:R-:W-:Y:S01]  /*0200*/  IMAD.MOV.U32 R7, RZ, RZ, R9 ;  /* 0x000000ffff077224 */ /* 0x000fe200078e0009 */
[----:B------:R-:W-:-:S03]  /*0210*/  ISETP.GE.AND P2, PT, R4, RZ, PT ;  /* 0x000000ff0400720c */ /* 0x000fc60003f46270 */
[----:B------:R-:W-:-:S04]  /*0220*/  IMAD.HI.U32 R16, R5, R7, RZ ;  /* 0x0000000705107227 */ /* 0x000fc800078e00ff */
[----:B------:R-:W-:-:S04]  /*0230*/  IMAD.MOV R5, RZ, RZ, -R16 ;  /* 0x000000ffff057224 */ /* 0x000fc800078e0a10 */
[----:B------:R-:W-:-:S05]  /*0240*/  IMAD R5, R8, R5, R7 ;  /* 0x0000000508057224 */ /* 0x000fca00078e0207 */
[----:B------:R-:W-:-:S13]  /*0250*/  ISETP.GT.U32.AND P1, PT, R8, R5, PT ;  /* 0x000000050800720c */ /* 0x000fda0003f24070 */
[----:B------:R-:W-:Y:S02]  /*0260*/  @!P1 IMAD.IADD R5, R5, 0x1, -R8 ;  /* 0x0000000105059824 */ /* 0x000fe400078e0a08 */
[----:B------:R-:W-:Y:S01]  /*0270*/  @!P1 VIADD R16, R16, 0x1 ;  /* 0x0000000110109836 */ /* 0x000fe20000000000 */
[----:B------:R-:W-:Y:S02]  /*0280*/  ISETP.NE.AND P1, PT, R0, RZ, PT ;  /* 0x000000ff0000720c */ /* 0x000fe40003f25270 */
[----:B------:R-:W-:-:S13]  /*0290*/  ISETP.GE.U32.AND P0, PT, R5, R8, PT ;  /* 0x000000080500720c */ /* 0x000fda0003f06070 */
[----:B------:R-:W-:-:S04]  /*02a0*/  @P0 VIADD R16, R16, 0x1 ;  /* 0x0000000110100836 */ /* 0x000fc80000000000 */
[----:B------:R-:W-:Y:S01]  /*02b0*/  @!P2 IMAD.MOV R16, RZ, RZ, -R16 ;  /* 0x000000ffff10a224 */ /* 0x000fe200078e0a10 */
[----:B------:R-:W-:-:S05]  /*02c0*/  @!P1 LOP3.LUT R16, RZ, R0, RZ, 0x33, !PT ;  /* 0x00000000ff109212 */ /* 0x000fca00078e33ff */
[----:B------:R-:W-:-:S04]  /*02d0*/  IMAD.MOV R17, RZ, RZ, -R16 ;  /* 0x000000ffff117224 */ /* 0x000fc800078e0a10 */
[----:B------:R-:W-:-:S04]  /*02e0*/  IMAD R17, R0, R17, R3 ;  /* 0x0000001100117224 */ /* 0x000fc800078e0203 */
[----:B------:R-:W-:-:S04]  /*02f0*/  IMAD R5, R16, UR4, R17 ;  /* 0x0000000410057c24 */ /* 0x000fc8000f8e0211 */
[----:B---3--:R-:W-:-:S05]  /*0300*/  IMAD.WIDE R4, R5, 0x4, R20 ;  /* 0x0000000405047825 */ /* 0x008fca00078e0214 */
[----:B------:R-:W2:Y:S01]  /*0310*/  LDG.E R8, desc[UR10][R4.64] ;  /* 0x0000000a04087981 */ /* 0x000ea2000c1e1900 */
[----:B------:R-:W-:-:S05]  /*0320*/  IMAD.WIDE R6, R0, 0x4, R4 ;  /* 0x0000000400067825 */ /* 0x000fca00078e0204 */
[----:B------:R0:W5:Y:S01]  /*0330*/  LDG.E R22, desc[UR10][R6.64] ;  /* 0x0000000a06167981 */ /* 0x000162000c1e1900 */
[----:B------:R-:W-:Y:S01]  /*0340*/  UMOV UR6, 0x54442d18 ;  /* 0x54442d1800067882 */ /* 0x000fe20000000000 */
[----:B------:R-:W-:Y:S01]  /*0350*/  UMOV UR7, 0x400921fb ;  /* 0x400921fb00077882 */ /* 0x000fe20000000000 */
[----:B------:R-:W-:Y:S01]  /*0360*/  BSSY.RECONVERGENT B0, `(.L_x_0) ;  /* 0x000001d000007945 */ /* 0x000fe20003800200 */
[----:B--2---:R-:W2:Y:S02]  /*0370*/  F2F.F64.F32 R14, R8 ;  /* 0x00000008000e7310 */ /* 0x004ea40000201800 */
[----:B--2---:R-:W-:-:S08]  /*0380*/  DMUL R14, R14, UR6 ;  /* 0x000000060e0e7c28 */ /* 0x004fd00008000000 */
[----:B------:R-:W-:-:S14]  /*0390*/  DSETP.NEU.AND P0, PT, |R14|, +INF , PT ;  /* 0x7ff000000e00742a */ /* 0x000fdc0003f0d200 */
[----:B------:R-:W-:Y:S01]  /*03a0*/  @!P0 DMUL R28, RZ, R14 ;  /* 0x0000000eff1c8228 */ /* 0x000fe20000000000 */
[----:B------:R-:W-:Y:S01]  /*03b0*/  @!P0 IMAD.MOV.U32 R23, RZ, RZ, RZ ;  /* 0x000000ffff178224 */ /* 0x000fe200078e00ff */
[----:B0-----:R-:W-:Y:S09]  /*03c0*/  @!P0 BRA `(.L_x_1) ;  /* 0x0000000000588947 */ /* 0x001ff20003800000 */
[----:B------:R-:W-:Y:S01]  /*03d0*/  UMOV UR6, 0x6dc9c883 ;  /* 0x6dc9c88300067882 */ /* 0x000fe20000000000 */
[----:B------:R-:W-:Y:S01]  /*03e0*/  UMOV UR7, 0x3fe45f30 ;  /* 0x3fe45f3000077882 */ /* 0x000fe20000000000 */
[C---:B------:R-:W-:Y:S02]  /*03f0*/  DSETP.GE.AND P0, PT, |R14|.reuse, 2.14748364800000000000e+09, PT ;  /* 0x41e000000e00742a */ /* 0x040fe40003f06200 */
[----:B------:R-:W-:Y:S01]  /*0400*/  DMUL R4, R14, UR6 ;  /* 0x000000060e047c28 */ /* 0x000fe20008000000 */
[----:B------:R-:W-:Y:S01]  /*0410*/  UMOV UR6, 0x54442d18 ;  /* 0x54442d1800067882 */ /* 0x000fe20000000000 */
[----:B------:R-:W-:-:S04]  /*0420*/  UMOV UR7, 0x3ff921fb ;  /* 0x3ff921fb00077882 */ /* 0x000fc80000000000 */
[----:B------:R-:W0:Y:S08]  /*0430*/  F2I.F64 R23, R4 ;  /* 0x0000000400177311 */ /* 0x000e300000301100 */
[----:B0-----:R-:W0:Y:S02]  /*0440*/  I2F.F64 R28, R23 ;  /* 0x00000017001c7312 */ /* 0x001e240000201c00 */
[----:B0-----:R-:W-:Y:S01]  /*0450*/  DFMA R6, R28, -UR6, R14 ;  /* 0x800000061c067c2b */ /* 0x001fe2000800000e */
[----:B------:R-:W-:Y:S01]  /*0460*/  UMOV UR6, 0x33145c00 ;  /* 0x33145c0000067882 */ /* 0x000fe20000000000 */
[----:B------:R-:W-:-:S06]  /*0470*/  UMOV UR7, 0x3c91a626 ;  /* 0x3c91a62600077882 */ /* 0x000fcc0000000000 */
[----:B------:R-:W-:Y:S01]  /*0480*/  DFMA R6, R28, -UR6, R6 ;  /* 0x800000061c067c2b */ /* 0x000fe20008000006 */
[----:B------:R-:W-:Y:S01]  /*0490*/  UMOV UR6, 0x252049c0 ;  /* 0x252049c000067882 */ /* 0x000fe20000000000 */
[----:B------:R-:W-:-:S06]  /*04a0*/  UMOV UR7, 0x397b839a ;  /* 0x397b839a00077882 */ /* 0x000fcc0000000000 */
[----:B------:R-:W-:Y:S01]  /*04b0*/  DFMA R28, R28, -UR6, R6 ;  /* 0x800000061c1c7c2b */ /* 0x000fe20008000006 */
[----:B------:R-:W-:Y:S10]  /*04c0*/  @!P0 BRA `(.L_x_1) ;  /* 0x0000000000188947 */ /* 0x000ff40003800000 */
[----:B------:R-:W-:Y:S01]  /*04d0*/  IMAD.MOV.U32 R26, RZ, RZ, R14 ;  /* 0x000000ffff1a7224 */ /* 0x000fe200078e000e */
[----:B------:R-:W-:-:S07]  /*04e0*/  MOV R24, 0x500 ;  /* 0x0000050000187802 */ /* 0x000fce0000000f00 */
[----:B-1---5:R-:W-:Y:S05]  /*04f0*/  CALL.REL.NOINC `($_Z14kernelgpuInitqIfEvPT_S1_S1_S1_iiiiii$__internal_trig_reduction_slowpathd) ;  /* 0x00000004009c7944 */ /* 0x022fea0003c00000 */
[----:B------:R-:W-:Y:S02]  /*0500*/  IMAD.MOV.U32 R23, RZ, RZ, R6 ;  /* 0x000000ffff177224 */ /* 0x000fe400078e0006 */
[----:B------:R-:W-:Y:S02]  /*0510*/  IMAD.MOV.U32 R28, RZ, RZ, R26 ;  /* 0x000000ffff1c7224 */ /* 0x000fe400078e001a */
[----:B------:R-:W-:-:S07]  /*0520*/  IMAD.MOV.U32 R29, RZ, RZ, R27 ;  /* 0x000000ffff1d7224 */ /* 0x000fce00078e001b */
.L_x_1:
[----:B-1----:R-:W-:Y:S05]  /*0530*/  BSYNC.RECONVERGENT B0 ;  /* 0x0000000000007941 */ /* 0x002fea0003800200 */
.L_x_0:
[----:B------:R-:W-:-:S05]  /*0540*/  IMAD.SHL.U32 R4, R23, 0x40, RZ ;  /* 0x0000004017047824 */ /* 0x000fca00078e00ff */
[----:B------:R-:W-:-:S04]  /*0550*/  LOP3.LUT R4, R4, 0x40, RZ, 0xc0, !PT ;  /* 0x0000004004047812 */ /* 0x000fc800078ec0ff */
[----:B------:R-:W-:-:S05]  /*0560*/  IADD3 R12, P0, PT, R4, UR12, RZ ;  /* 0x0000000c040c7c10 */ /* 0x000fca000ff1e0ff */
[----:B------:R-:W-:-:S05]  /*0570*/  IMAD.X R13, RZ, RZ, UR13, P0 ;  /* 0x0000000dff0d7e24 */ /* 0x000fca00080e06ff */
[----:B------:R-:W2:Y:S04]  /*0580*/  LDG.E.128.CONSTANT R4, desc[UR10][R12.64] ;  /* 0x0000000a0c047981 */ /* 0x000ea8000c1e9d00 */
[----:B------:R-:W3:Y:S04]  /*0590*/  LDG.E.128.CONSTANT R8, desc[UR10][R12.64+0x10] ;  /* 0x0000100a0c087981 */ /* 0x000ee8000c1e9d00 */
[----:B------:R-:W4:Y:S01]  /*05a0*/  LDG.E.128.CONSTANT R12, desc[UR10][R12.64+0x20] ;  /* 0x0000200a0c0c7981 */ /* 0x000f22000c1e9d00 */
[----:B------:R-:W-:Y:S01]  /*05b0*/  LOP3.LUT R24, R23, 0x1, RZ, 0xc0, !PT ;  /* 0x0000000117187812 */ /* 0x000fe200078ec0ff */
[----:B------:R-:W-:Y:S01]  /*05c0*/  IMAD.MOV.U32 R25, RZ, RZ, 0x3da8ff83 ;  /* 0x3da8ff83ff197424 */ /* 0x000fe200078e00ff */
[----:B------:R-:W-:Y:S01]  /*05d0*/  DMUL R26, R28, R28 ;  /* 0x0000001c1c1a7228 */ /* 0x000fe20000000000 */
[----:B------:R-:W-:Y:S01]  /*05e0*/  UMOV UR6, 0x54442d18 ;  /* 0x54442d1800067882 */ /* 0x000fe20000000000 */
[----:B------:R-:W-:Y:S01]  /*05f0*/  ISETP.NE.U32.AND P0, PT, R24, 0x1, PT ;  /* 0x000000011800780c */ /* 0x000fe20003f05070 */
[----:B------:R-:W-:Y:S01]  /*0600*/  IMAD.MOV.U32 R24, RZ, RZ, 0x20fd8164 ;  /* 0x20fd8164ff187424 */ /* 0x000fe200078e00ff */
[----:B------:R-:W-:Y:S01]  /*0610*/  UMOV UR7, 0x400921fb ;  /* 0x400921fb00077882 */ /* 0x000fe20000000000 */
[----:B------:R-:W-:Y:S01]  /*0620*/  BSSY.RECONVERGENT B0, `(.L_x_2) ;  /* 0x000002b000007945 */ /* 0x000fe20003800200 */
[----:B------:R-:W-:-:S02]  /*0630*/  FSEL R25, -R25, 0.11223486810922622681, !P0 ;  /* 0x3de5db6519197808 */ /* 0x000fc40004000100 */
[----:B------:R-:W-:-:S06]  /*0640*/  FSEL R24, R24, -8.06006814911005101289e+34, !P0 ;  /* 0xf9785eba18187808 */ /* 0x000fcc0004000000 */
[----:B--2---:R-:W-:-:S08]  /*0650*/  DFMA R4, R26, R24, R4 ;  /* 0x000000181a04722b */ /* 0x004fd00000000004 */
[----:B------:R-:W-:-:S08]  /*0660*/  DFMA R4, R26, R4, R6 ;  /* 0x000000041a04722b */ /* 0x000fd00000000006 */
[----:B---3--:R-:W-:-:S08]  /*0670*/  DFMA R4, R26, R4, R8 ;  /* 0x000000041a04722b */ /* 0x008fd00000000008 */
[----:B------:R-:W-:-:S08]  /*0680*/  DFMA R4, R26, R4, R10 ;  /* 0x000000041a04722b */ /* 0x000fd0000000000a */
[C---:B----4-:R-:W-:Y:S02]  /*0690*/  DFMA R12, R26.reuse, R4, R12 ;  /* 0x000000041a0c722b */ /* 0x050fe4000000000c */
[----:B-----5:R-:W0:Y:S06]  /*06a0*/  F2F.F64.F32 R4, R22 ;  /* 0x0000001600047310 */ /* 0x020e2c0000201800 */
[----:B------:R-:W-:-:S08]  /*06b0*/  DFMA R12, R26, R12, R14 ;  /* 0x0000000c1a0c722b */ /* 0x000fd0000000000e */
[----:B------:R-:W-:Y:S02]  /*06c0*/  DFMA R28, R12, R28, R28 ;  /* 0x0000001c0c1c722b */ /* 0x000fe4000000001c */
[----:B------:R-:W-:Y:S02]  /*06d0*/  DFMA R12, R26, R12, 1 ;  /* 0x3ff000001a0c742b */ /* 0x000fe4000000000c */
[----:B0-----:R-:W-:-:S08]  /*06e0*/  DMUL R14, R4, UR6 ;  /* 0x00000006040e7c28 */ /* 0x001fd00008000000 */
[----:B------:R-:W-:Y:S01]  /*06f0*/  DSETP.NEU.AND P1, PT, |R14|, +INF , PT ;  /* 0x7ff000000e00742a */ /* 0x000fe20003f2d200 */
[----:B------:R-:W-:Y:S02]  /*0700*/  FSEL R6, R12, R28, !P0 ;  /* 0x0000001c0c067208 */ /* 0x000fe40004000000 */
[----:B------:R-:W-:Y:S02]  /*0710*/  FSEL R7, R13, R29, !P0 ;  /* 0x0000001d0d077208 */ /* 0x000fe40004000000 */
[----:B------:R-:W-:-:S04]  /*0720*/  LOP3.LUT P0, RZ, R23, 0x2, RZ, 0xc0, !PT ;  /* 0x0000000217ff7812 */ /* 0x000fc8000780c0ff */
[----:B------:R-:W-:-:S05]  /*0730*/  DADD R4, RZ, -R6 ;  /* 0x00000000ff047229 */ /* 0x000fca0000000806 */
[----:B------:R-:W-:Y:S01]  /*0740*/  @!P1 DMUL R26, RZ, R14 ;  /* 0x0000000eff1a9228 */ /* 0x000fe20000000000 */
[----:B------:R-:W-:-:S04]  /*0750*/  @!P1 IMAD.MOV.U32 R28, RZ, RZ, RZ ;  /* 0x000000ffff1c9224 */ /* 0x000fc800078e00ff */
[----:B------:R-:W-:Y:S02]  /*0760*/  FSEL R22, R6, R4, !P0 ;  /* 0x0000000406167208 */ /* 0x000fe40004000000 */
[----:B------:R-:W-:Y:S01]  /*0770*/  FSEL R23, R7, R5, !P0 ;  /* 0x0000000507177208 */ /* 0x000fe20004000000 */
[----:B------:R-:W-:Y:S06]  /*0780*/  @!P1 BRA `(.L_x_3) ;  /* 0x0000000000509947 */ /* 0x000fec0003800000 */
[----:B------:R-:W-:Y:S01]  /*0790*/  UMOV UR6, 0x6dc9c883 ;  /* 0x6dc9c88300067882 */ /* 0x000fe20000000000 */
[----:B------:R-:W-:Y:S01]  /*07a0*/  UMOV UR7, 0x3fe45f30 ;  /* 0x3fe45f3000077882 */ /* 0x000fe20000000000 */
[C---:B------:R-:W-:Y:S02]  /*07b0*/  DSETP.GE.AND P0, PT, |R14|.reuse, 2.14748364800000000000e+09, PT ;  /* 0x41e000000e00742a */ /* 0x040fe40003f06200 */
[----:B------:R-:W-:Y:S01]  /*07c0*/  DMUL R28, R14, UR6 ;  /* 0x000000060e1c7c28 */ /* 0x000fe20008000000 */
[----:B------:R-:W-:Y:S01]  /*07d0*/  UMOV UR6, 0x54442d18 ;  /* 0x54442d1800067882 */ /* 0x000fe20000000000 */
[----:B------:R-:W-:-:S08]  /*07e0*/  UMOV UR7, 0x3ff921fb ;  /* 0x3ff921fb00077882 */ /* 0x000fd00000000000 */
        /* <DEDUP_REMOVED lines=12> */
[----:B------:R-:W-:Y:S05]  /*08b0*/  CALL.REL.NOINC `($_Z14kernelgpuInitqIfEvPT_S1_S1_S1_iiiiii$__internal_trig_reduction_slowpathd) ;  /* 0x0000000000ac7944 */ /* 0x000fea0003c00000 */
[----:B------:R-:W-:-:S07]  /*08c0*/  IMAD.MOV.U32 R28, RZ, RZ, R6 ;  /* 0x000000ffff1c7224 */ /* 0x000fce00078e0006 */
.L_x_3:
[----:B------:R-:W-:Y:S05]  /*08d0*/  BSYNC.RECONVERGENT B0 ;  /* 0x0000000000007941 */ /* 0x000fea0003800200 */
.L_x_2:
[----:B------:R-:W-:-:S05]  /*08e0*/  IMAD.SHL.U32 R4, R28, 0x40, RZ ;  /* 0x000000401c047824 */ /* 0x000fca00078e00ff */
[----:B------:R-:W-:-:S04]  /*08f0*/  LOP3.LUT R4, R4, 0x40, RZ, 0xc0, !PT ;  /* 0x0000004004047812 */ /* 0x000fc800078ec0ff */
[----:B------:R-:W-:-:S05]  /*0900*/  IADD3 R12, P0, PT, R4, UR12, RZ ;  /* 0x0000000c040c7c10 */ /* 0x000fca000ff1e0ff */
[----:B------:R-:W-:-:S05]  /*0910*/  IMAD.X R13, RZ, RZ, UR13, P0 ;  /* 0x0000000dff0d7e24 */ /* 0x000fca00080e06ff */
[----:B------:R-:W2:Y:S01]  /*0920*/  LDG.E.128.CONSTANT R4, desc[UR10][R12.64] ;  /* 0x0000000a0c047981 */ /* 0x000ea2000c1e9d00 */
[----:B------:R-:W-:Y:S01]  /*0930*/  LOP3.LUT R8, R28, 0x1, RZ, 0xc0, !PT ;  /* 0x000000011c087812 */ /* 0x000fe200078ec0ff */
[----:B------:R-:W-:Y:S01]  /*0940*/  IMAD.MOV.U32 R9, RZ, RZ, 0x20fd8164 ;  /* 0x20fd8164ff097424 */ /* 0x000fe200078e00ff */
[----:B------:R-:W-:Y:S01]  /*0950*/  DMUL R24, R26, R26 ;  /* 0x0000001a1a187228 */ /* 0x000fe20000000000 */
[----:B------:R-:W-:Y:S01]  /*0960*/  IMAD.MOV.U32 R10, RZ, RZ, 0x3da8ff83 ;  /* 0x3da8ff83ff0a7424 */ /* 0x000fe200078e00ff */
[----:B------:R-:W-:-:S04]  /*0970*/  ISETP.NE.U32.AND P0, PT, R8, 0x1, PT ;  /* 0x000000010800780c */ /* 0x000fc80003f05070 */
[----:B------:R-:W-:Y:S02]  /*0980*/  FSEL R8, R9, -8.06006814911005101289e+34, !P0 ;  /* 0xf9785eba09087808 */ /* 0x000fe40004000000 */
[----:B------:R-:W-:-:S06]  /*0990*/  FSEL R9, -R10, 0.11223486810922622681, !P0 ;  /* 0x3de5db650a097808 */ /* 0x000fcc0004000100 */
[C---:B--2---:R-:W-:Y:S01]  /*09a0*/  DFMA R4, R24.reuse, R8, R4 ;  /* 0x000000081804722b */ /* 0x044fe20000000004 */
[----:B------:R-:W2:Y:S04]  /*09b0*/  LDG.E.128.CONSTANT R8, desc[UR10][R12.64+0x10] ;  /* 0x0000100a0c087981 */ /* 0x000ea8000c1e9d00 */
[----:B------:R-:W3:Y:S03]  /*09c0*/  LDG.E.128.CONSTANT R12, desc[UR10][R12.64+0x20] ;  /* 0x0000200a0c0c7981 */ /* 0x000ee6000c1e9d00 */
[----:B------:R-:W-:Y:S01]  /*09d0*/  DFMA R4, R24, R4, R6 ;  /* 0x000000041804722b */ /* 0x000fe20000000006 */
[----:B------:R-:W-:-:S07]  /*09e0*/  IMAD.IADD R3, R2, 0x1, R3 ;  /* 0x0000000102037824 */ /* 0x000fce00078e0203 */
[----:B--2---:R-:W-:-:S08]  /*09f0*/  DFMA R4, R24, R4, R8 ;  /* 0x000000041804722b */ /* 0x004fd00000000008 */
[----:B------:R-:W-:-:S08]  /*0a00*/  DFMA R4, R24, R4, R10 ;  /* 0x000000041804722b */ /* 0x000fd0000000000a */
[----:B---3--:R-:W-:-:S08]  /*0a10*/  DFMA R4, R24, R4, R12 ;  /* 0x000000041804722b */ /* 0x008fd0000000000c */
[----:B------:R-:W-:-:S08]  /*0a20*/  DFMA R4, R24, R4, R14 ;  /* 0x000000041804722b */ /* 0x000fd0000000000e */
[----:B------:R-:W-:Y:S02]  /*0a30*/  DFMA R26, R4, R26, R26 ;  /* 0x0000001a041a722b */ /* 0x000fe4000000001a */
[----:B------:R-:W-:-:S10]  /*0a40*/  DFMA R4, R24, R4, 1 ;  /* 0x3ff000001804742b */ /* 0x000fd40000000004 */
[----:B------:R-:W-:Y:S02]  /*0a50*/  FSEL R6, R4, R26, !P0 ;  /* 0x0000001a04067208 */ /* 0x000fe40004000000 */
[----:B------:R-:W-:Y:S02]  /*0a60*/  FSEL R7, R5, R27, !P0 ;  /* 0x0000001b05077208 */ /* 0x000fe40004000000 */
[----:B------:R-:W-:-:S04]  /*0a70*/  LOP3.LUT P0, RZ, R28, 0x2, RZ, 0xc0, !PT ;  /* 0x000000021cff7812 */ /* 0x000fc8000780c0ff */
[----:B------:R-:W-:-:S10]  /*0a80*/  DADD R4, RZ, -R6 ;  /* 0x00000000ff047229 */ /* 0x000fd40000000806 */
[----:B------:R-:W-:Y:S02]  /*0a90*/  FSEL R4, R6, R4, !P0 ;  /* 0x0000000406047208 */ /* 0x000fe40004000000 */
[----:B------:R-:W-:Y:S02]  /*0aa0*/  FSEL R5, R7, R5, !P0 ;  /* 0x0000000507057208 */ /* 0x000fe40004000000 */
[----:B------:R-:W-:-:S04]  /*0ab0*/  ISETP.GE.AND P0, PT, R3, UR9, PT ;  /* 0x0000000903007c0c */ /* 0x000fc8000bf06270 */
[----:B------:R-:W-:Y:S01]  /*0ac0*/  DMUL R22, R22, R4 ;  /* 0x0000000416167228 */ /* 0x000fe20000000000 */
[----:B------:R-:W-:-:S04]  /*0ad0*/  IMAD R5, R16, UR5, R17 ;  /* 0x0000000510057c24 */ /* 0x000fc8000f8e0211 */
[----:B------:R-:W-:-:S05]  /*0ae0*/  IMAD.WIDE R4, R5, 0x4, R18 ;  /* 0x0000000405047825 */ /* 0x000fca00078e0212 */
[----:B------:R-:W0:Y:S01]  /*0af0*/  F2F.F32.F64 R23, R22 ;  /* 0x0000001600177310 */ /* 0x000e220000301000 */
[----:B------:R-:W-:-:S04]  /*0b00*/  IMAD.WIDE R6, R0, 0x4, R4 ;  /* 0x0000000400067825 */ /* 0x000fc800078e0204 */
[----:B------:R-:W-:Y:S01]  /*0b10*/  IMAD.WIDE R8, R0, 0x4, R6 ;  /* 0x0000000400087825 */ /* 0x000fe200078e0206 */
[----:B0-----:R2:W-:Y:S04]  /*0b20*/  STG.E desc[UR10][R4.64], R23 ;  /* 0x0000001704007986 */ /* 0x0015e8000c10190a */
[----:B------:R2:W-:Y:S04]  /*0b30*/  STG.E desc[UR10][R6.64], RZ ;  /* 0x000000ff06007986 */ /* 0x0005e8000c10190a */
[----:B------:R2:W-:Y:S01]  /*0b40*/  STG.E desc[UR10][R8.64], RZ ;  /* 0x000000ff08007986 */ /* 0x0005e2000c10190a */
[----:B------:R-:W-:Y:S05]  /*0b50*/  @!P0 BRA `(.L_x_4) ;  /* 0xfffffff4007c8947 */ /* 0x000fea000383ffff */
[----:B------:R-:W-:Y:S05]  /*0b60*/  EXIT ;  /* 0x000000000000794d */ /* 0x000fea0003800000 */
        .type           $_Z14kernelgpuInitqIfEvPT_S1_S1_S1_iiiiii$__internal_trig_reduction_slowpathd,@function
        .size           $_Z14kernelgpuInitqIfEvPT_S1_S1_S1_iiiiii$__internal_trig_reduction_slowpathd,(.L_x_26 - $_Z14kernelgpuInitqIfEvPT_S1_S1_S1_iiiiii$__internal_trig_reduction_slowpathd)
$_Z14kernelgpuInitqIfEvPT_S1_S1_S1_iiiiii$__internal_trig_reduction_slowpathd:
[--C-:B------:R-:W-:Y:S01]  /*0b70*/  SHF.R.U32.HI R14, RZ, 0x14, R15.reuse ;  /* 0x00000014ff0e7819 */ /* 0x100fe2000001160f */
[----:B------:R-:W-:Y:S02]  /*0b80*/  IMAD.MOV.U32 R27, RZ, RZ, R15 ;  /* 0x000000ffff1b7224 */ /* 0x000fe400078e000f */
[----:B------:R-:W-:Y:S01]  /*0b90*/  IMAD.MOV.U32 R6, RZ, RZ, RZ ;  /* 0x000000ffff067224 */ /* 0x000fe200078e00ff */
[----:B------:R-:W-:-:S04]  /*0ba0*/  LOP3.LUT R4, R14, 0x7ff, RZ, 0xc0, !PT ;  /* 0x000007ff0e047812 */ /* 0x000fc800078ec0ff */
[----:B------:R-:W-:-:S13]  /*0bb0*/  ISETP.NE.AND P0, PT, R4, 0x7ff, PT ;  /* 0x000007ff0400780c */ /* 0x000fda0003f05270 */
[----:B------:R-:W-:Y:S05]  /*0bc0*/  @!P0 BRA `(.L_x_5) ;  /* 0x0000000800508947 */ /* 0x000fea0003800000 */
[----:B------:R-:W-:Y:S01]  /*0bd0*/  VIADD R4, R4, 0xfffffc00 ;  /* 0xfffffc0004047836 */ /* 0x000fe20000000000 */
[----:B------:R-:W-:Y:S01]  /*0be0*/  BSSY.RECONVERGENT B1, `(.L_x_6) ;  /* 0x000002e000017945 */ /* 0x000fe20003800200 */
[----:B------:R-:W-:-:S03]  /*0bf0*/  CS2R R8, SRZ ;  /* 0x0000000000087805 */ /* 0x000fc6000001ff00 */
[----:B------:R-:W-:Y:S02]  /*0c00*/  SHF.R.U32.HI R11, RZ, 0x6, R4 ;  /* 0x00000006ff0b7819 */ /* 0x000fe40000011604 */
[----:B------:R-:W-:Y:S02]  /*0c10*/  ISETP.GE.U32.AND P0, PT, R4, 0x80, PT ;  /* 0x000000800400780c */ /* 0x000fe40003f06070 */
[C---:B------:R-:W-:Y:S02]  /*0c20*/  IADD3 R12, PT, PT, -R11.reuse, 0x13, RZ ;  /* 0x000000130b0c7810 */ /* 0x040fe40007ffe1ff */
[----:B------:R-:W-:Y:S02]  /*0c30*/  IADD3 R10, PT, PT, -R11, 0xf, RZ ;  /* 0x0000000f0b0a7810 */ /* 0x000fe40007ffe1ff */
[----:B------:R-:W-:-:S04]  /*0c40*/  SEL R12, R12, 0x12, P0 ;  /* 0x000000120c0c7807 */ /* 0x000fc80000000000 */
[----:B------:R-:W-:-:S13]  /*0c50*/  ISETP.GE.AND P0, PT, R10, R12, PT ;  /* 0x0000000c0a00720c */ /* 0x000fda0003f06270 */
[----:B------:R-:W-:Y:S05]  /*0c60*/  @P0 BRA `(.L_x_7) ;  /* 0x0000000000940947 */ /* 0x000fea0003800000 */
[----:B------:R-:W0:Y:S01]  /*0c70*/  LDC.64 R4, c[0x0][0x358] ;  /* 0x0000d600ff047b82 */ /* 0x000e220000000a00 */
[C---:B------:R-:W-:Y:S01]  /*0c80*/  SHF.L.U64.HI R27, R26.reuse, 0xb, R27 ;  /* 0x0000000b1a1b7819 */ /* 0x040fe2000001021b */
[----:B------:R-:W-:Y:S01]  /*0c90*/  BSSY.RECONVERGENT B2, `(.L_x_8) ;  /* 0x0000021000027945 */ /* 0x000fe20003800200 */
[----:B------:R-:W-:Y:S01]  /*0ca0*/  IMAD.SHL.U32 R13, R26, 0x800, RZ ;  /* 0x000008001a0d7824 */ /* 0x000fe200078e00ff */
[----:B------:R-:W-:Y:S01]  /*0cb0*/  IADD3 R11, PT, PT, RZ, -R11, -R12 ;  /* 0x8000000bff0b7210 */ /* 0x000fe20007ffe80c */
[----:B------:R-:W-:Y:S01]  /*0cc0*/  IMAD.MOV.U32 R25, RZ, RZ, RZ ;  /* 0x000000ffff197224 */ /* 0x000fe200078e00ff */
[----:B------:R-:W-:Y:S02]  /*0cd0*/  CS2R R8, SRZ ;  /* 0x0000000000087805 */ /* 0x000fe4000001ff00 */
[----:B------:R-:W-:-:S07]  /*0ce0*/  LOP3.LUT R27, R27, 0x80000000, RZ, 0xfc, !PT ;  /* 0x800000001b1b7812 */ /* 0x000fce00078efcff */
.L_x_9:
[----:B------:R-:W1:Y:S01]  /*0cf0*/  LDC.64 R6, c[0x4][RZ] ;  /* 0x01000000ff067b82 */ /* 0x000e620000000a00 */
[----:B0-----:R-:W-:Y:S02]  /*0d00*/  R2UR UR6, R4 ;  /* 0x00000000040672ca */ /* 0x001fe400000e0000 */
[----:B------:R-:W-:Y:S01]  /*0d10*/  R2UR UR7, R5 ;  /* 0x00000000050772ca */ /* 0x000fe200000e0000 */
[----:B-1----:R-:W-:-:S12]  /*0d20*/  IMAD.WIDE R6, R10, 0x8, R6 ;  /* 0x000000080a067825 */ /* 0x002fd800078e0206 */
[----:B------:R-:W2:Y:S01]  /*0d30*/  LDG.E.64.CONSTANT R6, desc[UR6][R6.64] ;  /* 0x0000000606067981 */ /* 0x000ea2000c1e9b00 */
[----:B------:R-:W-:Y:S02]  /*0d40*/  VIADD R11, R11, 0x1 ;  /* 0x000000010b0b7836 */ /* 0x000fe40000000000 */
[----:B------:R-:W-:Y:S02]  /*0d50*/  VIADD R10, R10, 0x1 ;  /* 0x000000010a0a7836 */ /* 0x000fe40000000000 */
[----:B--2---:R-:W-:-:S04]  /*0d60*/  IMAD.WIDE.U32 R8, P2, R6, R13, R8 ;  /* 0x0000000d06087225 */ /* 0x004fc80007840008 */
[----:B------:R-:W-:Y:S02]  /*0d70*/  IMAD R29, R6, R27, RZ ;  /* 0x0000001b061d7224 */ /* 0x000fe400078e02ff */
[C---:B------:R-:W-:Y:S02]  /*0d80*/  IMAD R26, R7.reuse, R13, RZ ;  /* 0x0000000d071a7224 */ /* 0x040fe400078e02ff */
[----:B------:R-:W-:Y:S01]  /*0d90*/  IMAD R28, R7, R27, RZ ;  /* 0x0000001b071c7224 */ /* 0x000fe200078e02ff */
[----:B------:R-:W-:Y:S01]  /*0da0*/  IADD3 R9, P0, PT, R29, R9, RZ ;  /* 0x000000091d097210 */ /* 0x000fe20007f1e0ff */
[C---:B------:R-:W-:Y:S02]  /*0db0*/  IMAD R29, R25.reuse, 0x8, R1 ;  /* 0x00000008191d7824 */ /* 0x040fe400078e0201 */
[----:B------:R-:W-:Y:S01]  /*0dc0*/  VIADD R25, R25, 0x1 ;  /* 0x0000000119197836 */ /* 0x000fe20000000000 */
[----:B------:R-:W-:Y:S01]  /*0dd0*/  IADD3 R9, P1, PT, R26, R9, RZ ;  /* 0x000000091a097210 */ /* 0x000fe20007f3e0ff */
[----:B------:R-:W-:-:S04]  /*0de0*/  IMAD.HI.U32 R26, R6, R27, RZ ;  /* 0x0000001b061a7227 */ /* 0x000fc800078e00ff */
[----:B------:R-:W-:Y:S01]  /*0df0*/  IMAD.X R6, RZ, RZ, R26, P2 ;  /* 0x000000ffff067224 */ /* 0x000fe200010e061a */
[----:B------:R0:W-:Y:S01]  /*0e00*/  STL.64 [R29], R8 ;  /* 0x000000081d007387 */ /* 0x0001e20000100a00 */
[----:B------:R-:W-:-:S05]  /*0e10*/  IMAD.HI.U32 R26, R7, R13, RZ ;  /* 0x0000000d071a7227 */ /* 0x000fca00078e00ff */
[----:B------:R-:W-:Y:S01]  /*0e20*/  IADD3.X R6, P0, PT, R26, R6, RZ, P0, !PT ;  /* 0x000000061a067210 */ /* 0x000fe2000071e4ff */
[----:B------:R-:W-:-:S03]  /*0e30*/  IMAD.HI.U32 R26, R7, R27, RZ ;  /* 0x0000001b071a7227 */ /* 0x000fc600078e00ff */
[----:B------:R-:W-:Y:S01]  /*0e40*/  IADD3.X R7, P1, PT, R28, R6, RZ, P1, !PT ;  /* 0x000000061c077210 */ /* 0x000fe20000f3e4ff */
[----:B------:R-:W-:Y:S01]  /*0e50*/  IMAD.X R6, RZ, RZ, R26, P0 ;  /* 0x000000ffff067224 */ /* 0x000fe200000e061a */
[----:B------:R-:W-:-:S03]  /*0e60*/  ISETP.NE.AND P0, PT, R11, -0xf, PT ;  /* 0xfffffff10b00780c */ /* 0x000fc60003f05270 */
[----:B0-----:R-:W-:Y:S02]  /*0e70*/  IMAD.X R9, RZ, RZ, R6, P1 ;  /* 0x000000ffff097224 */ /* 0x001fe400008e0606 */
[----:B------:R-:W-:-:S08]  /*0e80*/  IMAD.MOV.U32 R8, RZ, RZ, R7 ;  /* 0x000000ffff087224 */ /* 0x000fd000078e0007 */
[----:B------:R-:W-:Y:S05]  /*0e90*/  @P0 BRA `(.L_x_9) ;  /* 0xfffffffc00940947 */ /* 0x000fea000383ffff */
[----:B------:R-:W-:Y:S05]  /*0ea0*/  BSYNC.RECONVERGENT B2 ;  /* 0x0000000000027941 */ /* 0x000fea0003800200 */
.L_x_8:
[----:B------:R-:W-:-:S07]  /*0eb0*/  IMAD.MOV.U32 R10, RZ, RZ, R12 ;  /* 0x000000ffff0a7224 */ /* 0x000fce00078e000c */
.L_x_7:
[----:B------:R-:W-:Y:S05]  /*0ec0*/  BSYNC.RECONVERGENT B1 ;  /* 0x0000000000017941 */ /* 0x000fea0003800200 */
.L_x_6:
[C---:B------:R-:W-:Y:S02]  /*0ed0*/  LOP3.LUT R4, R14.reuse, 0x7ff, RZ, 0xc0, !PT ;  /* 0x000007ff0e047812 */ /* 0x040fe400078ec0ff */
[----:B------:R-:W-:-:S03]  /*0ee0*/  LOP3.LUT P0, R27, R14, 0x3f, RZ, 0xc0, !PT ;  /* 0x0000003f0e1b7812 */ /* 0x000fc6000780c0ff */
[----:B------:R-:W-:-:S05]  /*0ef0*/  VIADD R4, R4, 0xfffffc00 ;  /* 0xfffffc0004047836 */ /* 0x000fca0000000000 */
[----:B------:R-:W-:-:S05]  /*0f00*/  SHF.R.U32.HI R5, RZ, 0x6, R4 ;  /* 0x00000006ff057819 */ /* 0x000fca0000011604 */
[----:B------:R-:W-:-:S04]  /*0f10*/  IMAD.IADD R4, R5, 0x1, R10 ;  /* 0x0000000105047824 */ /* 0x000fc800078e020a */
[----:B------:R-:W-:-:S05]  /*0f20*/  IMAD.U32 R14, R4, 0x8, R1 ;  /* 0x00000008040e7824 */ /* 0x000fca00078e0001 */
[----:B------:R0:W-:Y:S04]  /*0f30*/  STL.64 [R14+-0x78], R8 ;  /* 0xffff88080e007387 */ /* 0x0001e80000100a00 */
[----:B------:R-:W2:Y:S04]  /*0f40*/  @P0 LDL.64 R10, [R1+0x8] ;  /* 0x00000800010a0983 */ /* 0x000ea80000100a00 */
[----:B------:R-:W3:Y:S04]  /*0f50*/  LDL.64 R4, [R1+0x10] ;  /* 0x0000100001047983 */ /* 0x000ee80000100a00 */
[----:B------:R-:W4:Y:S01]  /*0f60*/  LDL.64 R6, [R1+0x18] ;  /* 0x0000180001067983 */ /* 0x000f220000100a00 */
[----:B------:R-:W-:Y:S01]  /*0f70*/  BSSY.RECONVERGENT B1, `(.L_x_10) ;  /* 0x0000035000017945 */ /* 0x000fe20003800200 */
[----:B--2---:R-:W-:-:S02]  /*0f80*/  @P0 SHF.R.U64 R13, R10, 0x1, R11 ;  /* 0x000000010a0d0819 */ /* 0x004fc4000000120b */
[----:B------:R-:W-:Y:S02]  /*0f90*/  @P0 SHF.R.U32.HI R25, RZ, 0x1, R11 ;  /* 0x00000001ff190819 */ /* 0x000fe4000001160b */
[----:B------:R-:W-:Y:S02]  /*0fa0*/  @P0 LOP3.LUT R10, R27, 0x3f, RZ, 0x3c, !PT ;  /* 0x0000003f1b0a0812 */ /* 0x000fe400078e3cff */
[C---:B---3--:R-:W-:Y:S02]  /*0fb0*/  @P0 SHF.L.U32 R29, R4.reuse, R27, RZ ;  /* 0x0000001b041d0219 */ /* 0x048fe400000006ff */
[----:B------:R-:W-:Y:S02]  /*0fc0*/  @P0 SHF.R.U64 R12, R13, R10, R25 ;  /* 0x0000000a0d0c0219 */ /* 0x000fe40000001219 */
[--C-:B------:R-:W-:Y:S02]  /*0fd0*/  @P0 SHF.R.U32.HI R11, RZ, 0x1, R5.reuse ;  /* 0x00000001ff0b0819 */ /* 0x100fe40000011605 */
[----:B------:R-:W-:-:S02]  /*0fe0*/  @P0 SHF.R.U64 R13, R4, 0x1, R5 ;  /* 0x00000001040d0819 */ /* 0x000fc40000001205 */
[-C--:B0-----:R-:W-:Y:S02]  /*0ff0*/  @P0 SHF.L.U64.HI R9, R4, R27.reuse, R5 ;  /* 0x0000001b04090219 */ /* 0x081fe40000010205 */
[----:B------:R-:W-:Y:S02]  /*1000*/  @P0 SHF.R.U32.HI R8, RZ, R10, R25 ;  /* 0x0000000aff080219 */ /* 0x000fe40000011619 */
[----:B------:R-:W-:Y:S02]  /*1010*/  @P0 LOP3.LUT R4, R29, R12, RZ, 0xfc, !PT ;  /* 0x0000000c1d040212 */ /* 0x000fe400078efcff */
[-C--:B----4-:R-:W-:Y:S02]  /*1020*/  @P0 SHF.L.U32 R12, R6, R27.reuse, RZ ;  /* 0x0000001b060c0219 */ /* 0x090fe400000006ff */
[----:B------:R-:W-:Y:S02]  /*1030*/  @P0 SHF.R.U64 R13, R13, R10, R11 ;  /* 0x0000000a0d0d0219 */ /* 0x000fe4000000120b */
[----:B------:R-:W-:Y:S01]  /*1040*/  @P0 LOP3.LUT R5, R9, R8, RZ, 0xfc, !PT ;  /* 0x0000000809050212 */ /* 0x000fe200078efcff */
[----:B------:R-:W-:Y:S01]  /*1050*/  IMAD.SHL.U32 R8, R4, 0x4, RZ ;  /* 0x0000000404087824 */ /* 0x000fe200078e00ff */
[----:B------:R-:W-:-:S02]  /*1060*/  @P0 SHF.L.U64.HI R27, R6, R27, R7 ;  /* 0x0000001b061b0219 */ /* 0x000fc40000010207 */
[----:B------:R-:W-:Y:S02]  /*1070*/  @P0 LOP3.LUT R6, R12, R13, RZ, 0xfc, !PT ;  /* 0x0000000d0c060212 */ /* 0x000fe400078efcff */
[----:B------:R-:W-:Y:S02]  /*1080*/  @P0 SHF.R.U32.HI R10, RZ, R10, R11 ;  /* 0x0000000aff0a0219 */ /* 0x000fe4000001160b */
[----:B------:R-:W-:Y:S02]  /*1090*/  SHF.L.U64.HI R4, R4, 0x2, R5 ;  /* 0x0000000204047819 */ /* 0x000fe40000010205 */
[----:B------:R-:W-:Y:S02]  /*10a0*/  SHF.L.W.U32.HI R12, R5, 0x2, R6 ;  /* 0x00000002050c7819 */ /* 0x000fe40000010e06 */
[----:B------:R-:W-:Y:S02]  /*10b0*/  @P0 LOP3.LUT R7, R27, R10, RZ, 0xfc, !PT ;  /* 0x0000000a1b070212 */ /* 0x000fe400078efcff */
[----:B------:R-:W-:-:S02]  /*10c0*/  IADD3 RZ, P0, PT, RZ, -R8, RZ ;  /* 0x80000008ffff7210 */ /* 0x000fc40007f1e0ff */
[----:B------:R-:W-:Y:S02]  /*10d0*/  LOP3.LUT R5, RZ, R4, RZ, 0x33, !PT ;  /* 0x00000004ff057212 */ /* 0x000fe400078e33ff */
[----:B------:R-:W-:Y:S02]  /*10e0*/  SHF.L.W.U32.HI R6, R6, 0x2, R7 ;  /* 0x0000000206067819 */ /* 0x000fe40000010e07 */
[----:B------:R-:W-:Y:S02]  /*10f0*/  LOP3.LUT R9, RZ, R12, RZ, 0x33, !PT ;  /* 0x0000000cff097212 */ /* 0x000fe400078e33ff */
[----:B------:R-:W-:Y:S02]  /*1100*/  IADD3.X R5, P0, PT, RZ, R5, RZ, P0, !PT ;  /* 0x00000005ff057210 */ /* 0x000fe4000071e4ff */
[----:B------:R-:W-:Y:S02]  /*1110*/  LOP3.LUT R10, RZ, R6, RZ, 0x33, !PT ;  /* 0x00000006ff0a7212 */ /* 0x000fe400078e33ff */
[----:B------:R-:W-:-:S02]  /*1120*/  IADD3.X R9, P1, PT, RZ, R9, RZ, P0, !PT ;  /* 0x00000009ff097210 */ /* 0x000fc4000073e4ff */
[----:B------:R-:W-:-:S03]  /*1130*/  ISETP.GT.U32.AND P2, PT, R12, -0x1, PT ;  /* 0xffffffff0c00780c */ /* 0x000fc60003f44070 */
[----:B------:R-:W-:Y:S01]  /*1140*/  IMAD.X R11, RZ, RZ, R10, P1 ;  /* 0x000000ffff0b7224 */ /* 0x000fe200008e060a */
[----:B------:R-:W-:-:S04]  /*1150*/  ISETP.GT.AND.EX P0, PT, R6, -0x1, PT, P2 ;  /* 0xffffffff0600780c */ /* 0x000fc80003f04320 */
[----:B------:R-:W-:Y:S02]  /*1160*/  SEL R11, R6, R11, P0 ;  /* 0x0000000b060b7207 */ /* 0x000fe40000000000 */
[----:B------:R-:W-:Y:S02]  /*1170*/  SEL R12, R12, R9, P0 ;  /* 0x000000090c0c7207 */ /* 0x000fe40000000000 */
[----:B------:R-:W-:-:S04]  /*1180*/  ISETP.NE.U32.AND P1, PT, R11, RZ, PT ;  /* 0x000000ff0b00720c */ /* 0x000fc80003f25070 */
[----:B------:R-:W-:Y:S01]  /*1190*/  SEL R9, R12, R11, !P1 ;  /* 0x0000000b0c097207 */ /* 0x000fe20004800000 */
[----:B------:R-:W-:-:S05]  /*11a0*/  @!P0 IMAD.MOV R8, RZ, RZ, -R8 ;  /* 0x000000ffff088224 */ /* 0x000fca00078e0a08 */
[----:B------:R-:W0:Y:S02]  /*11b0*/  FLO.U32 R9, R9 ;  /* 0x0000000900097300 */ /* 0x000e2400000e0000 */
[C---:B0-----:R-:W-:Y:S02]  /*11c0*/  IADD3 R13, PT, PT, -R9.reuse, 0x1f, RZ ;  /* 0x0000001f090d7810 */ /* 0x041fe40007ffe1ff */
[----:B------:R-:W-:-:S03]  /*11d0*/  IADD3 R10, PT, PT, -R9, 0x3f, RZ ;  /* 0x0000003f090a7810 */ /* 0x000fc60007ffe1ff */
[----:B------:R-:W-:Y:S01]  /*11e0*/  @P1 IMAD.MOV R10, RZ, RZ, R13 ;  /* 0x000000ffff0a1224 */ /* 0x000fe200078e020d */
[----:B------:R-:W-:-:S04]  /*11f0*/  SEL R13, R4, R5, P0 ;  /* 0x00000005040d7207 */ /* 0x000fc80000000000 */
[----:B------:R-:W-:-:S13]  /*1200*/  ISETP.NE.AND P1, PT, R10, RZ, PT ;  /* 0x000000ff0a00720c */ /* 0x000fda0003f25270 */
[----:B------:R-:W-:Y:S05]  /*1210*/  @!P1 BRA `(.L_x_11) ;  /* 0x0000000000289947 */ /* 0x000fea0003800000 */
[----:B------:R-:W-:Y:S02]  /*1220*/  LOP3.LUT R5, R10, 0x3f, RZ, 0xc0, !PT ;  /* 0x0000003f0a057812 */ /* 0x000fe400078ec0ff */
[--C-:B------:R-:W-:Y:S02]  /*1230*/  SHF.R.U64 R9, R8, 0x1, R13.reuse ;  /* 0x0000000108097819 */ /* 0x100fe4000000120d */
[----:B------:R-:W-:Y:S02]  /*1240*/  SHF.R.U32.HI R13, RZ, 0x1, R13 ;  /* 0x00000001ff0d7819 */ /* 0x000fe4000001160d */
[----:B------:R-:W-:Y:S02]  /*1250*/  LOP3.LUT R4, R10, 0x3f, RZ, 0xc, !PT ;  /* 0x0000003f0a047812 */ /* 0x000fe400078e0cff */
[CC--:B------:R-:W-:Y:S02]  /*1260*/  SHF.L.U64.HI R11, R12.reuse, R5.reuse, R11 ;  /* 0x000000050c0b7219 */ /* 0x0c0fe4000001020b */
[----:B------:R-:W-:-:S02]  /*1270*/  SHF.L.U32 R5, R12, R5, RZ ;  /* 0x000000050c057219 */ /* 0x000fc400000006ff */
[-CC-:B------:R-:W-:Y:S02]  /*1280*/  SHF.R.U64 R12, R9, R4.reuse, R13.reuse ;  /* 0x00000004090c7219 */ /* 0x180fe4000000120d */
[----:B------:R-:W-:Y:S02]  /*1290*/  SHF.R.U32.HI R4, RZ, R4, R13 ;  /* 0x00000004ff047219 */ /* 0x000fe4000001160d */
[----:B------:R-:W-:Y:S02]  /*12a0*/  LOP3.LUT R12, R5, R12, RZ, 0xfc, !PT ;  /* 0x0000000c050c7212 */ /* 0x000fe400078efcff */
[----:B------:R-:W-:-:S07]  /*12b0*/  LOP3.LUT R11, R11, R4, RZ, 0xfc, !PT ;  /* 0x000000040b0b7212 */ /* 0x000fce00078efcff */
.L_x_11:
[----:B------:R-:W-:Y:S05]  /*12c0*/  BSYNC.RECONVERGENT B1 ;  /* 0x0000000000017941 */ /* 0x000fea0003800200 */
.L_x_10:
[----:B------:R-:W-:Y:S01]  /*12d0*/  IMAD.WIDE.U32 R8, R12, 0x2168c235, RZ ;  /* 0x2168c2350c087825 */ /* 0x000fe200078e00ff */
[----:B------:R-:W-:-:S03]  /*12e0*/  SHF.R.U32.HI R7, RZ, 0x1e, R7 ;  /* 0x0000001eff077819 */ /* 0x000fc60000011607 */
[----:B------:R-:W-:Y:S01]  /*12f0*/  IMAD.MOV.U32 R4, RZ, RZ, R9 ;  /* 0x000000ffff047224 */ /* 0x000fe200078e0009 */
[----:B------:R-:W-:Y:S01]  /*1300*/  IADD3 RZ, P1, PT, R8, R8, RZ ;  /* 0x0000000808ff7210 */ /* 0x000fe20007f3e0ff */
[----:B------:R-:W-:Y:S01]  /*1310*/  IMAD.MOV.U32 R5, RZ, RZ, RZ ;  /* 0x000000ffff057224 */ /* 0x000fe200078e00ff */
[----:B------:R-:W-:Y:S01]  /*1320*/  LEA.HI R6, R6, R7, RZ, 0x1 ;  /* 0x0000000706067211 */ /* 0x000fe200078f08ff */
[----:B------:R-:W-:-:S04]  /*1330*/  IMAD.HI.U32 R9, R11, -0x36f0255e, RZ ;  /* 0xc90fdaa20b097827 */ /* 0x000fc800078e00ff */
[----:B------:R-:W-:-:S04]  /*1340*/  IMAD.WIDE.U32 R4, R12, -0x36f0255e, R4 ;  /* 0xc90fdaa20c047825 */ /* 0x000fc800078e0004 */
[----:B------:R-:W-:-:S04]  /*1350*/  IMAD.WIDE.U32 R4, P2, R11, 0x2168c235, R4 ;  /* 0x2168c2350b047825 */ /* 0x000fc80007840004 */
[----:B------:R-:W-:Y:S01]  /*1360*/  IMAD R11, R11, -0x36f0255e, RZ ;  /* 0xc90fdaa20b0b7824 */ /* 0x000fe200078e02ff */
[----:B------:R-:W-:Y:S01]  /*1370*/  IADD3.X RZ, P1, PT, R4, R4, RZ, P1, !PT ;  /* 0x0000000404ff7210 */ /* 0x000fe20000f3e4ff */
[----:B------:R-:W-:-:S03]  /*1380*/  IMAD.X R8, RZ, RZ, R9, P2 ;  /* 0x000000ffff087224 */ /* 0x000fc600010e0609 */
[----:B------:R-:W-:-:S04]  /*1390*/  IADD3 R5, P2, PT, R11, R5, RZ ;  /* 0x000000050b057210 */ /* 0x000fc80007f5e0ff */
[C---:B------:R-:W-:Y:S01]  /*13a0*/  ISETP.GT.U32.AND P3, PT, R5.reuse, RZ, PT ;  /* 0x000000ff0500720c */ /* 0x040fe20003f64070 */
[----:B------:R-:W-:Y:S01]  /*13b0*/  IMAD.X R8, RZ, RZ, R8, P2 ;  /* 0x000000ffff087224 */ /* 0x000fe200010e0608 */
[----:B------:R-:W-:-:S04]  /*13c0*/  IADD3.X R4, P2, PT, R5, R5, RZ, P1, !PT ;  /* 0x0000000505047210 */ /* 0x000fc80000f5e4ff */
[C---:B------:R-:W-:Y:S01]  /*13d0*/  ISETP.GT.AND.EX P1, PT, R8.reuse, RZ, PT, P3 ;  /* 0x000000ff0800720c */ /* 0x040fe20003f24330 */
[----:B------:R-:W-:-:S03]  /*13e0*/  IMAD.X R9, R8, 0x1, R8, P2 ;  /* 0x0000000108097824 */ /* 0x000fc600010e0608 */
[----:B------:R-:W-:Y:S02]  /*13f0*/  SEL R4, R4, R5, P1 ;  /* 0x0000000504047207 */ /* 0x000fe40000800000 */
[----:B------:R-:W-:Y:S02]  /*1400*/  SEL R5, R9, R8, P1 ;  /* 0x0000000809057207 */ /* 0x000fe40000800000 */
[----:B------:R-:W-:Y:S02]  /*1410*/  IADD3 R26, P2, PT, R4, 0x1, RZ ;  /* 0x00000001041a7810 */ /* 0x000fe40007f5e0ff */
[----:B------:R-:W-:Y:S02]  /*1420*/  SEL R9, RZ, 0xffffffff, !P1 ;  /* 0xffffffffff097807 */ /* 0x000fe40004800000 */
[----:B------:R-:W-:Y:S01]  /*1430*/  LOP3.LUT P1, R15, R15, 0x80000000, RZ, 0xc0, !PT ;  /* 0x800000000f0f7812 */ /* 0x000fe2000782c0ff */
[----:B------:R-:W-:Y:S02]  /*1440*/  IMAD.X R5, RZ, RZ, R5, P2 ;  /* 0x000000ffff057224 */ /* 0x000fe400010e0605 */
[----:B------:R-:W-:Y:S01]  /*1450*/  IMAD.IADD R4, R9, 0x1, -R10 ;  /* 0x0000000109047824 */ /* 0x000fe200078e0a0a */
[----:B------:R-:W-:-:S02]  /*1460*/  @!P0 LOP3.LUT R15, R15, 0x80000000, RZ, 0x3c, !PT ;  /* 0x800000000f0f8812 */ /* 0x000fc400078e3cff */
[----:B------:R-:W-:Y:S01]  /*1470*/  SHF.R.U64 R26, R26, 0xa, R5 ;  /* 0x0000000a1a1a7819 */ /* 0x000fe20000001205 */
[----:B------:R-:W-:-:S03]  /*1480*/  IMAD.SHL.U32 R4, R4, 0x100000, RZ ;  /* 0x0010000004047824 */ /* 0x000fc600078e00ff */
[----:B------:R-:W-:-:S03]  /*1490*/  IADD3 R26, P2, PT, R26, 0x1, RZ ;  /* 0x000000011a1a7810 */ /* 0x000fc60007f5e0ff */
[----:B------:R-:W-:Y:S01]  /*14a0*/  @P1 IMAD.MOV R6, RZ, RZ, -R6 ;  /* 0x000000ffff061224 */ /* 0x000fe200078e0a06 */
[----:B------:R-:W-:-:S04]  /*14b0*/  LEA.HI.X R5, R5, RZ, RZ, 0x16, P2 ;  /* 0x000000ff05057211 */ /* 0x000fc800010fb4ff */
[--C-:B------:R-:W-:Y:S02]  /*14c0*/  SHF.R.U64 R26, R26, 0x1, R5.reuse ;  /* 0x000000011a1a7819 */ /* 0x100fe40000001205 */
[----:B------:R-:W-:Y:S02]  /*14d0*/  SHF.R.U32.HI R5, RZ, 0x1, R5 ;  /* 0x00000001ff057819 */ /* 0x000fe40000011605 */
[----:B------:R-:W-:-:S04]  /*14e0*/  IADD3 R26, P2, P3, RZ, RZ, R26 ;  /* 0x000000ffff1a7210 */ /* 0x000fc80007b5e01a */
[----:B------:R-:W-:-:S04]  /*14f0*/  IADD3.X R4, PT, PT, R4, 0x3fe00000, R5, P2, P3 ;  /* 0x3fe0000004047810 */ /* 0x000fc800017e6405 */
[----:B------:R-:W-:-:S07]  /*1500*/  LOP3.LUT R27, R4, R15, RZ, 0xfc, !PT ;  /* 0x0000000f041b7212 */ /* 0x000fce00078efcff */
.L_x_5:
[----:B------:R-:W-:-:S04]  /*1510*/  IMAD.MOV.U32 R25, RZ, RZ, 0x0 ;  /* 0x00000000ff197424 */ /* 0x000fc800078e00ff */
[----:B------:R-:W-:Y:S05]  /*1520*/  RET.REL.NODEC R24 `(_Z14kernelgpuInitqIfEvPT_S1_S1_S1_iiiiii) ;  /* 0xffffffe818b47950 */ /* 0x000fea0003c3ffff */
.L_x_12:
[----:B------:R-:W-:-:S00]  /*1530*/  BRA `(.L_x_12) ;  /* 0xfffffffc00fc7947 */ /* 0x000fc0000383ffff */
[----:B------:R-:W-:-:S00]  /*1540*/  NOP ;  /* 0x0000000000007918 */ /* 0x000fc00000000000 */
        /* <DEDUP_REMOVED lines=11> */
.L_x_26:


//--------------------- .text._Z14kernelgpuInitqIdEvPT_S1_S1_S1_iiiiii --------------------------
	.section	.text._Z14kernelgpuInitqIdEvPT_S1_S1_S1_iiiiii,"ax",@progbits
	.align	128
        .global         _Z14kernelgpuInitqIdEvPT_S1_S1_S1_iiiiii
        .type           _Z14kernelgpuInitqIdEvPT_S1_S1_S1_iiiiii,@function
        .size           _Z14kernelgpuInitqIdEvPT_S1_S1_S1_iiiiii,(.L_x_27 - _Z14kernelgpuInitqIdEvPT_S1_S1_S1_iiiiii)
        .other          _Z14kernelgpuInitqIdEvPT_S1_S1_S1_iiiiii,@"STO_CUDA_ENTRY STV_DEFAULT"
_Z14kernelgpuInitqIdEvPT_S1_S1_S1_iiiiii:
.text._Z14kernelgpuInitqIdEvPT_S1_S1_S1_iiiiii:
        /* <DEDUP_REMOVED lines=21> */
.L_x_17:
        /* <DEDUP_REMOVED lines=28> */
[----:B------:R-:W2:Y:S01]  /*0310*/  LDG.E.64 R4, desc[UR10][R6.64] ;  /* 0x0000000a06047981 */ /* 0x000ea2000c1e1b00 */
[----:B------:R-:W-:-:S06]  /*0320*/  IMAD.WIDE R22, R0, 0x8, R6 ;  /* 0x0000000800167825 */ /* 0x000fcc00078e0206 */
[----:B------:R-:W5:Y:S01]  /*0330*/  LDG.E.64 R22, desc[UR10][R22.64] ;  /* 0x0000000a16167981 */ /* 0x000f62000c1e1b00 */
[----:B------:R-:W-:Y:S01]  /*0340*/  UMOV UR6, 0x54442d18 ;  /* 0x54442d1800067882 */ /* 0x000fe20000000000 */
[----:B------:R-:W-:Y:S01]  /*0350*/  UMOV UR7, 0x400921fb ;  /* 0x400921fb00077882 */ /* 0x000fe20000000000 */
[----:B------:R-:W-:Y:S01]  /*0360*/  BSSY.RECONVERGENT B0, `(.L_x_13) ;  /* 0x0000019000007945 */ /* 0x000fe20003800200 */
[----:B--2---:R-:W-:-:S08]  /*0370*/  DMUL R4, R4, UR6 ;  /* 0x0000000604047c28 */ /* 0x004fd00008000000 */
[----:B------:R-:W-:-:S14]  /*0380*/  DSETP.NEU.AND P0, PT, |R4|, +INF , PT ;  /* 0x7ff000000400742a */ /* 0x000fdc0003f0d200 */
[----:B------:R-:W-:Y:S01]  /*0390*/  @!P0 DMUL R26, RZ, R4 ;  /* 0x00000004ff1a8228 */ /* 0x000fe20000000000 */
[----:B------:R-:W-:Y:S01]  /*03a0*/  @!P0 IMAD.MOV.U32 R28, RZ, RZ, RZ ;  /* 0x000000ffff1c8224 */ /* 0x000fe200078e00ff */
[----:B------:R-:W-:Y:S09]  /*03b0*/  @!P0 BRA `(.L_x_14) ;  /* 0x00000000004c8947 */ /* 0x000ff20003800000 */
        /* <DEDUP_REMOVED lines=18> */
[----:B-1---5:R-:W-:Y:S05]  /*04e0*/  CALL.REL.NOINC `($_Z14kernelgpuInitqIdEvPT_S1_S1_S1_iiiiii$__internal_trig_reduction_slowpathd) ;  /* 0x0000000400847944 */ /* 0x022fea0003c00000 */
.L_x_14:
[----:B-1----:R-:W-:Y:S05]  /*04f0*/  BSYNC.RECONVERGENT B0 ;  /* 0x0000000000007941 */ /* 0x002fea0003800200 */
.L_x_13:
        /* <DEDUP_REMOVED lines=15> */
[C---:B------:R-:W-:Y:S01]  /*05f0*/  DFMA R4, R24.reuse, R4, R6 ;  /* 0x000000041804722b */ /* 0x040fe20000000006 */
[----:B------:R-:W-:Y:S01]  /*0600*/  UMOV UR6, 0x54442d18 ;  /* 0x54442d1800067882 */ /* 0x000fe20000000000 */
[----:B------:R-:W-:Y:S01]  /*0610*/  UMOV UR7, 0x400921fb ;  /* 0x400921fb00077882 */ /* 0x000fe20000000000 */
[----:B------:R-:W-:Y:S05]  /*0620*/  BSSY.RECONVERGENT B0, `(.L_x_15) ;  /* 0x0000025000007945 */ /* 0x000fea0003800200 */
[----:B--2---:R-:W-:-:S08]  /*0630*/  DFMA R4, R24, R4, R8 ;  /* 0x000000041804722b */ /* 0x004fd00000000008 */
[----:B------:R-:W-:-:S08]  /*0640*/  DFMA R4, R24, R4, R10 ;  /* 0x000000041804722b */ /* 0x000fd0000000000a */
[----:B---3--:R-:W-:-:S08]  /*0650*/  DFMA R4, R24, R4, R12 ;  /* 0x000000041804722b */ /* 0x008fd0000000000c */
[----:B------:R-:W-:-:S08]  /*0660*/  DFMA R4, R24, R4, R14 ;  /* 0x000000041804722b */ /* 0x000fd0000000000e */
[----:B------:R-:W-:Y:S02]  /*0670*/  DFMA R26, R4, R26, R26 ;  /* 0x0000001a041a722b */ /* 0x000fe4000000001a */
[----:B------:R-:W-:Y:S02]  /*0680*/  DFMA R24, R24, R4, 1 ;  /* 0x3ff000001818742b */ /* 0x000fe40000000004 */
[----:B-----5:R-:W-:-:S08]  /*0690*/  DMUL R4, R22, UR6 ;  /* 0x0000000616047c28 */ /* 0x020fd00008000000 */
        /* <DEDUP_REMOVED lines=28> */
[----:B------:R-:W-:Y:S05]  /*0860*/  CALL.REL.NOINC `($_Z14kernelgpuInitqIdEvPT_S1_S1_S1_iiiiii$__internal_trig_reduction_slowpathd) ;  /* 0x0000000000a47944 */ /* 0x000fea0003c00000 */
.L_x_16:
[----:B------:R-:W-:Y:S05]  /*0870*/  BSYNC.RECONVERGENT B0 ;  /* 0x0000000000007941 */ /* 0x000fea0003800200 */
.L_x_15:
        /* <DEDUP_REMOVED lines=16> */
[----:B------:R-:W-:Y:S02]  /*0980*/  IMAD.IADD R3, R2, 0x1, R3 ;  /* 0x0000000102037824 */ /* 0x000fe400078e0203 */
[----:B------:R-:W-:-:S04]  /*0990*/  IMAD R7, R16, UR5, R17 ;  /* 0x0000000510077c24 */ /* 0x000fc8000f8e0211 */
[----:B------:R-:W-:Y:S01]  /*09a0*/  IMAD.WIDE R6, R7, 0x8, R18 ;  /* 0x0000000807067825 */ /* 0x000fe200078e0212 */
        /* <DEDUP_REMOVED lines=11> */
[----:B------:R-:W-:Y:S01]  /*0a60*/  FSEL R9, R9, R5, !P0 ;  /* 0x0000000509097208 */ /* 0x000fe20004000000 */
[----:B------:R-:W-:Y:S01]  /*0a70*/  IMAD.WIDE R4, R0, 0x8, R6 ;  /* 0x0000000800047825 */ /* 0x000fe200078e0206 */
[----:B------:R-:W-:-:S04]  /*0a80*/  ISETP.GE.AND P0, PT, R3, UR9, PT ;  /* 0x0000000903007c0c */ /* 0x000fc8000bf06270 */
[----:B------:R-:W-:Y:S01]  /*0a90*/  DMUL R22, R22, R8 ;  /* 0x0000000816167228 */ /* 0x000fe20000000000 */
[----:B------:R-:W-:-:S06]  /*0aa0*/  IMAD.WIDE R8, R0, 0x8, R4 ;  /* 0x0000000800087825 */ /* 0x000fcc00078e0204 */
[----:B------:R2:W-:Y:S04]  /*0ab0*/  STG.E.64 desc[UR10][R6.64], R22 ;  /* 0x0000001606007986 */ /* 0x0005e8000c101b0a */
[----:B------:R2:W-:Y:S04]  /*0ac0*/  STG.E.64 desc[UR10][R4.64], RZ ;  /* 0x000000ff04007986 */ /* 0x0005e8000c101b0a */
[----:B------:R2:W-:Y:S01]  /*0ad0*/  STG.E.64 desc[UR10][R8.64], RZ ;  /* 0x000000ff08007986 */ /* 0x0005e2000c101b0a */
[----:B------:R-:W-:Y:S05]  /*0ae0*/  @!P0 BRA `(.L_x_17) ;  /* 0xfffffff400988947 */ /* 0x000fea000383ffff */
[----:B------:R-:W-:Y:S05]  /*0af0*/  EXIT ;  /* 0x000000000000794d */ /* 0x000fea0003800000 */
        .type           $_Z14kernelgpuInitqIdEvPT_S1_S1_S1_iiiiii$__internal_trig_reduction_slowpathd,@function
        .size           $_Z14kernelgpuInitqIdEvPT_S1_S1_S1_iiiiii$__internal_trig_reduction_slowpathd,(.L_x_27 - $_Z14kernelgpuInitqIdEvPT_S1_S1_S1_iiiiii$__internal_trig_reduction_slowpathd)
$_Z14kernelgpuInitqIdEvPT_S1_S1_S1_iiiiii$__internal_trig_reduction_slowpathd:
        /* <DEDUP_REMOVED lines=19> */
[----:B------:R-:W-:Y:S01]  /*0c30*/  IMAD.MOV.U32 R15, RZ, RZ, R12 ;  /* 0x000000ffff0f7224 */ /* 0x000fe200078e000c */
[----:B------:R-:W-:Y:S01]  /*0c40*/  IADD3 R24, PT, PT, RZ, -R11, -R24 ;  /* 0x8000000bff187210 */ /* 0x000fe20007ffe818 */
[----:B------:R-:W-:Y:S01]  /*0c50*/  IMAD.SHL.U32 R13, R26, 0x800, RZ ;  /* 0x000008001a0d7824 */ /* 0x000fe200078e00ff */
[----:B------:R-:W-:Y:S01]  /*0c60*/  CS2R R8, SRZ ;  /* 0x0000000000087805 */ /* 0x000fe2000001ff00 */
[----:B------:R-:W-:Y:S01]  /*0c70*/  IMAD.MOV.U32 R14, RZ, RZ, RZ ;  /* 0x000000ffff0e7224 */ /* 0x000fe200078e00ff */
[----:B------:R-:W-:-:S07]  /*0c80*/  LOP3.LUT R12, R25, 0x80000000, RZ, 0xfc, !PT ;  /* 0x80000000190c7812 */ /* 0x000fce00078efcff */
.L_x_22:
        /* <DEDUP_REMOVED lines=9> */
[----:B------:R-:W-:-:S03]  /*0d20*/  IMAD R26, R29, R13, RZ ;  /* 0x0000000d1d1a7224 */ /* 0x000fc600078e02ff */
[----:B------:R-:W-:-:S04]  /*0d30*/  IADD3 R9, P0, PT, R25, R9, RZ ;  /* 0x0000000919097210 */ /* 0x000fc80007f1e0ff */
[----:B------:R-:W-:Y:S01]  /*0d40*/  IADD3 R27, P1, PT, R26, R9, RZ ;  /* 0x000000091a1b7210 */ /* 0x000fe20007f3e0ff */
[----:B------:R-:W-:-:S04]  /*0d50*/  IMAD.HI.U32 R9, R28, R12, RZ ;  /* 0x0000000c1c097227 */ /* 0x000fc800078e00ff */
[----:B------:R-:W-:Y:S02]  /*0d60*/  IMAD.X R9, RZ, RZ, R9, P2 ;  /* 0x000000ffff097224 */ /* 0x000fe400010e0609 */
[----:B------:R-:W-:-:S04]  /*0d70*/  IMAD.HI.U32 R28, R29, R13, RZ ;  /* 0x0000000d1d1c7227 */ /* 0x000fc800078e00ff */
[----:B------:R-:W-:Y:S01]  /*0d80*/  IMAD.MOV.U32 R26, RZ, RZ, R8 ;  /* 0x000000ffff1a7224 */ /* 0x000fe200078e0008 */
[----:B------:R-:W-:Y:S01]  /*0d90*/  IADD3.X R9, P0, PT, R28, R9, RZ, P0, !PT ;  /* 0x000000091c097210 */ /* 0x000fe2000071e4ff */
[CC--:B------:R-:W-:Y:S02]  /*0da0*/  IMAD R28, R29.reuse, R12.reuse, RZ ;  /* 0x0000000c1d1c7224 */ /* 0x0c0fe400078e02ff */
[----:B------:R-:W-:-:S03]  /*0db0*/  IMAD.HI.U32 R29, R29, R12, RZ ;  /* 0x0000000c1d1d7227 */ /* 0x000fc600078e00ff */
[----:B------:R-:W-:Y:S01]  /*0dc0*/  IADD3.X R28, P1, PT, R28, R9, RZ, P1, !PT ;  /* 0x000000091c1c7210 */ /* 0x000fe20000f3e4ff */
[----:B------:R-:W-:Y:S01]  /*0dd0*/  IMAD.X R9, RZ, RZ, R29, P0 ;  /* 0x000000ffff097224 */ /* 0x000fe200000e061d */
[----:B------:R-:W-:Y:S01]  /*0de0*/  ISETP.NE.AND P0, PT, R24, -0xf, PT ;  /* 0xfffffff11800780c */ /* 0x000fe20003f05270 */
[C---:B------:R-:W-:Y:S02]  /*0df0*/  IMAD R8, R14.reuse, 0x8, R1 ;  /* 0x000000080e087824 */ /* 0x040fe400078e0201 */
[----:B------:R-:W-:Y:S02]  /*0e00*/  IMAD.X R9, RZ, RZ, R9, P1 ;  /* 0x000000ffff097224 */ /* 0x000fe400008e0609 */
[----:B------:R-:W-:Y:S01]  /*0e10*/  VIADD R14, R14, 0x1 ;  /* 0x000000010e0e7836 */ /* 0x000fe20000000000 */
[----:B------:R0:W-:Y:S02]  /*0e20*/  STL.64 [R8], R26 ;  /* 0x0000001a08007387 */ /* 0x0001e40000100a00 */
[----:B0-----:R-:W-:-:S05]  /*0e30*/  IMAD.MOV.U32 R8, RZ, RZ, R28 ;  /* 0x000000ffff087224 */ /* 0x001fca00078e001c */
[----:B------:R-:W-:Y:S05]  /*0e40*/  @P0 BRA `(.L_x_22) ;  /* 0xfffffffc00900947 */ /* 0x000fea000383ffff */
[----:B------:R-:W-:Y:S05]  /*0e50*/  BSYNC.RECONVERGENT B2 ;  /* 0x0000000000027941 */ /* 0x000fea0003800200 */
.L_x_21:
[----:B------:R-:W-:Y:S02]  /*0e60*/  LOP3.LUT R6, R10, 0x7ff, RZ, 0xc0, !PT ;  /* 0x000007ff0a067812 */ /* 0x000fe400078ec0ff */
[----:B------:R-:W-:-:S03]  /*0e70*/  IADD3 R12, PT, PT, -R11, 0x13, RZ ;  /* 0x000000130b0c7810 */ /* 0x000fc60007ffe1ff */
[----:B------:R-:W-:-:S05]  /*0e80*/  VIADD R6, R6, 0xfffffc00 ;  /* 0xfffffc0006067836 */ /* 0x000fca0000000000 */
[----:B------:R-:W-:-:S04]  /*0e90*/  ISETP.GE.U32.AND P0, PT, R6, 0x80, PT ;  /* 0x000000800600780c */ /* 0x000fc80003f06070 */
[----:B------:R-:W-:-:S09]  /*0ea0*/  SEL R12, R12, 0x12, P0 ;  /* 0x000000120c0c7807 */ /* 0x000fd20000000000 */
.L_x_20:
[----:B------:R-:W-:Y:S05]  /*0eb0*/  BSYNC.RECONVERGENT B1 ;  /* 0x0000000000017941 */ /* 0x000fea0003800200 */
.L_x_19:
[----:B------:R-:W-:Y:S01]  /*0ec0*/  LOP3.LUT P0, R15, R10, 0x3f, RZ, 0xc0, !PT ;  /* 0x0000003f0a0f7812 */ /* 0x000fe2000780c0ff */
        /* <DEDUP_REMOVED lines=17> */
[----:B----4-:R-:W-:Y:S02]  /*0fe0*/  @P0 SHF.L.U32 R25, R10, R15, RZ ;  /* 0x0000000f0a190219 */ /* 0x010fe400000006ff */
        /* <DEDUP_REMOVED lines=41> */
.L_x_24:
[----:B------:R-:W-:Y:S05]  /*1280*/  BSYNC.RECONVERGENT B1 ;  /* 0x0000000000017941 */ /* 0x000fea0003800200 */
.L_x_23:
        /* <DEDUP_REMOVED lines=36> */
.L_x_18:
[----:B------:R-:W-:Y:S02]  /*14d0*/  IMAD.MOV.U32 R5, RZ, RZ, 0x0 ;  /* 0x00000000ff057424 */ /* 0x000fe400078e00ff */
[----:B------:R-:W-:Y:S02]  /*14e0*/  IMAD.MOV.U32 R28, RZ, RZ, R12 ;  /* 0x000000ffff1c7224 */ /* 0x000fe400078e000c */
[----:B------:R-:W-:Y:S05]  /*14f0*/  RET.REL.NODEC R4 `(_Z14kernelgpuInitqIdEvPT_S1_S1_S1_iiiiii) ;  /* 0xffffffe804c07950 */ /* 0x000fea0003c3ffff */
.L_x_25:
        /* <DEDUP_REMOVED lines=16> */
.L_x_27:


//--------------------- .nv.global.init           --------------------------
	.section	.nv.global.init,"aw",@progbits
	.align	16
.nv.global.init:
	.type		__cudart_sin_cos_coeffs,@object
	.size		__cudart_sin_cos_coeffs,(__cudart_i2opi_d - __cudart_sin_cos_coeffs)
__cudart_sin_cos_coeffs:
        /*0000*/ 	.byte	0x46, 0xd2, 0xb0, 0x2c, 0xf1, 0xe5, 0x5a, 0xbe, 0x92, 0xe3, 0xac, 0x69, 0xe3, 0x1d, 0xc7, 0x3e
        /*0010*/ 	.byte	0xa1, 0x62, 0xdb, 0x19, 0xa0, 0x01, 0x2a, 0xbf, 0x18, 0x08, 0x11, 0x11, 0x11, 0x11, 0x81, 0x3f
        /*0020*/ 	.byte	0x54, 0x55, 0x55, 0x55, 0x55, 0x55, 0xc5, 0xbf, 0x00, 0x00, 0x00, 0x00, 0x00, 0x00, 0x00, 0x00
        /*0030*/ 	.byte	0x00, 0x00, 0x00, 0x00, 0x00, 0x00, 0x00, 0x00, 0x64, 0x81, 0xfd, 0x20, 0x83, 0xff, 0xa8, 0xbd
        /*0040*/ 	.byte	0x28, 0x85, 0xef, 0xc1, 0xa7, 0xee, 0x21, 0x3e, 0xd9, 0xe6, 0x06, 0x8e, 0x4f, 0x7e, 0x92, 0xbe
        /*0050*/ 	.byte	0xe9, 0xbc, 0xdd, 0x19, 0xa0, 0x01, 0xfa, 0x3e, 0x47, 0x5d, 0xc1, 0x16, 0x6c, 0xc1, 0x56, 0xbf
        /*0060*/ 	.byte	0x51, 0x55, 0x55, 0x55, 0x55, 0x55, 0xa5, 0x3f, 0x00, 0x00, 0x00, 0x00, 0x00, 0x00, 0xe0, 0xbf
        /*0070*/ 	.byte	0x00, 0x00, 0x00, 0x00, 0x00, 0x00, 0xf0, 0x3f, 0x00, 0x00, 0x00, 0x00, 0x00, 0x00, 0x00, 0x00
	.type		__cudart_i2opi_d,@object
	.size		__cudart_i2opi_d,(.L_0 - __cudart_i2opi_d)
__cudart_i2opi_d:
        /* <DEDUP_REMOVED lines=9> */
.L_0:


//--------------------- .nv.shared.reserved.0     --------------------------
	.section	.nv.shared.reserved.0,"aw",@nobits
	.weak		__nv_reservedSMEM_offset_0_alias
	.size		__nv_reservedSMEM_offset_0_alias, 0, 64
	.other		__nv_reservedSMEM_offset_0_alias,@"STO_CUDA_RESERVED_SHARED STV_DEFAULT"
__nv_reservedSMEM_offset_0_alias:
	.zero		0
	.zero		64


//--------------------- .nv.constant0._Z14kernelgpuInitqIfEvPT_S1_S1_S1_iiiiii --------------------------
	.section	.nv.constant0._Z14kernelgpuInitqIfEvPT_S1_S1_S1_iiiiii,"a",@progbits
	.sectionflags	@""
	.align	4
.nv.constant0._Z14kernelgpuInitqIfEvPT_S1_S1_S1_iiiiii:
	.zero		952


//--------------------- .nv.constant0._Z14kernelgpuInitqIdEvPT_S1_S1_S1_iiiiii --------------------------
	.section	.nv.constant0._Z14kernelgpuInitqIdEvPT_S1_S1_S1_iiiiii,"a",@progbits
	.sectionflags	@""
	.align	4
.nv.constant0._Z14kernelgpuInitqIdEvPT_S1_S1_S1_iiiiii:
	.zero		952


//--------------------- SYMBOLS --------------------------

	.type		.nv.reservedSmem.offset0,@object
	.size		.nv.reservedSmem.offset0,0x4
